// auto-generated by cutlass_sweep.epilogue — config: {"arch": "sm_90", "cluster_m": 1, "cluster_n": 1, "dtype": "bf16", "fusion": "relu", "tile_k": 64, "tile_m": 128, "tile_n": 64}
#include "cutlass/cutlass.h"
#include "cutlass/gemm/collective/collective_builder.hpp"
#include "cutlass/gemm/device/gemm_universal_adapter.h"
#include "cutlass/gemm/kernel/gemm_universal.hpp"
#include "cutlass/epilogue/collective/collective_builder.hpp"
#include "cutlass/epilogue/fusion/operations.hpp"
#include "cutlass/epilogue/thread/activation.h"

using Elem = cutlass::bfloat16_t;
using Acc  = float;
using TileShape    = cute::Shape<cute::_128, cute::_64, cute::_64>;
using ClusterShape = cute::Shape<cute::_1, cute::_1, cute::_1>;
using FusionOp     = cutlass::epilogue::fusion::LinCombEltAct<cutlass::epilogue::thread::ReLU, Elem, Acc>;

using CollectiveEpilogue = typename cutlass::epilogue::collective::CollectiveBuilder<
    cutlass::arch::Sm90, cutlass::arch::OpClassTensorOp,
    TileShape, ClusterShape,
    cutlass::epilogue::collective::EpilogueTileAuto,
    Acc, Acc,
    Elem, cutlass::layout::RowMajor, 128 / cutlass::sizeof_bits<Elem>::value,
    Elem, cutlass::layout::RowMajor, 128 / cutlass::sizeof_bits<Elem>::value,
    cutlass::epilogue::TmaWarpSpecializedCooperative,
    FusionOp
  >::CollectiveOp;

using CollectiveMainloop = typename cutlass::gemm::collective::CollectiveBuilder<
    cutlass::arch::Sm90, cutlass::arch::OpClassTensorOp,
    Elem, cutlass::layout::RowMajor, 128 / cutlass::sizeof_bits<Elem>::value,
    Elem, cutlass::layout::ColumnMajor, 128 / cutlass::sizeof_bits<Elem>::value,
    Acc,
    TileShape, ClusterShape,
    cutlass::gemm::collective::StageCountAutoCarveout<
        static_cast<int>(sizeof(typename CollectiveEpilogue::SharedStorage))>,
    cutlass::gemm::KernelTmaWarpSpecializedCooperative
  >::CollectiveOp;

using GemmKernel = cutlass::gemm::kernel::GemmUniversal<
    cute::Shape<int,int,int,int>, CollectiveMainloop, CollectiveEpilogue>;
using Gemm = cutlass::gemm::device::GemmUniversalAdapter<GemmKernel>;

auto* _anchor = &cutlass::device_kernel<GemmKernel>;


// ===== COMPILED SASS (sm_90a) =====

	.target	sm_90a

	.elftype	@"ET_EXEC"


//--------------------- .note.nv.tkinfo           --------------------------
	.section	.note.nv.tkinfo,"",@"SHT_NOTE"
	.sectionflags	@"SHF_NOTE_NV_TKINFO"
	.tkinfo
        /*0018*/ 	.word	0x00000002
        /*0030*/ 	.string	""
        /*0030*/ 	.string	"ptxas"
        /*0030*/ 	.string	"Cuda compilation tools, release 13.0, V13.0.88"
        /*0030*/ 	.string	"Build cuda_13.0.r13.0/compiler.36424714_0"
        /*0030*/ 	.string	"-arch sm_90a -m 64 "



//--------------------- .note.nv.cuinfo           --------------------------
	.section	.note.nv.cuinfo,"",@"SHT_NOTE"
	.sectionflags	@"SHF_NOTE_NV_CUINFO"
        /*0018*/ 	.short	0x0002
        /*001a*/ 	.short	0x005a
        /*001c*/ 	.short	0x0082
	.zero		2


//--------------------- .nv.info                  --------------------------
	.section	.nv.info,"",@"SHT_CUDA_INFO"
	.align	4


	//----- nvinfo : EIATTR_REGCOUNT
	.align		4
        /*0000*/ 	.byte	0x04, 0x2f
        /*0002*/ 	.short	(.L_18 - .L_17)
	.align		4
.L_17:
        /*0004*/ 	.word	index@(_ZN7cutlass13device_kernelINS_4gemm6kernel13GemmUniversalIN4cute5tupleIJiiiiEEENS1_10collective13CollectiveMmaINS1_34MainloopSm90TmaGmmaWarpSpecializedILi8ENS5_IJNS4_1CILi1EEESB_SB_EEENS1_35KernelTmaWarpSpecializedCooperativeEEENS5_IJNSA_ILi128EEENSA_ILi64EEESG_EEENS_10bfloat16_tENS5_IJlSB_lEEESI_SJ_NS4_8TiledMMAINS4_8MMA_AtomIJNS4_4SM904GMMA27MMA_64x64x16_F32BF16BF16_SSILNSN_5MajorE0ELSP_0ELNSN_7ScaleInE1ELSQ_1EEEEEENS4_6LayoutINS5_IJNSA_ILi2EEESB_SB_EEENS5_IJSB_NSA_ILi0EEESW_EEEEENS5_IJNS4_10UnderscoreESZ_SZ_EEEEENS4_13SM90_TMA_LOADENS4_14ComposedLayoutINS4_7SwizzleILi3ELi4ELi3EEENS4_18smem_ptr_flag_bitsILi16EEENST_INS5_IJNSA_ILi8EEESG_EEENS5_IJSG_SB_EEEEEEEvNS4_8identityES12_S1C_vS1D_EENS_8epilogue10collective18CollectiveEpilogueINS1F_22Sm90TmaWarpSpecializedILi3ELi2ELi16ELb1ELb0EEEJSH_NS5_IJSF_NSA_ILi32EEEEEESI_SJ_SI_SJ_NS1F_6fusion15FusionCallbacksIS1J_NS1M_13LinCombEltActINS1F_6thread4ReLuESI_fSI_fLNS_15FloatRoundStyleE2EEESH_S1L_JEEES12_NS13_INS14_ILi2ELi4ELi3EEES17_NST_INS5_IJS18_S1K_EEENS5_IJS1K_SB_EEEEEEENS4_17SM75_U32x4_LDSM_NENS4_14SM90_TMA_STOREES1Y_NS4_17SM90_U32x4_STSM_NENS4_9Copy_AtomIJS21_NS_6half_tEEEEvEEEvvEEEEvNT_6ParamsE)
        /*0008*/ 	.word	0x000000a8


	//----- nvinfo : EIATTR_FRAME_SIZE
	.align		4
.L_18:
        /*000c*/ 	.byte	0x04, 0x11
        /*000e*/ 	.short	(.L_20 - .L_19)
	.align		4
.L_19:
        /*0010*/ 	.word	index@(_ZN7cutlass13device_kernelINS_4gemm6kernel13GemmUniversalIN4cute5tupleIJiiiiEEENS1_10collective13CollectiveMmaINS1_34MainloopSm90TmaGmmaWarpSpecializedILi8ENS5_IJNS4_1CILi1EEESB_SB_EEENS1_35KernelTmaWarpSpecializedCooperativeEEENS5_IJNSA_ILi128EEENSA_ILi64EEESG_EEENS_10bfloat16_tENS5_IJlSB_lEEESI_SJ_NS4_8TiledMMAINS4_8MMA_AtomIJNS4_4SM904GMMA27MMA_64x64x16_F32BF16BF16_SSILNSN_5MajorE0ELSP_0ELNSN_7ScaleInE1ELSQ_1EEEEEENS4_6LayoutINS5_IJNSA_ILi2EEESB_SB_EEENS5_IJSB_NSA_ILi0EEESW_EEEEENS5_IJNS4_10UnderscoreESZ_SZ_EEEEENS4_13SM90_TMA_LOADENS4_14ComposedLayoutINS4_7SwizzleILi3ELi4ELi3EEENS4_18smem_ptr_flag_bitsILi16EEENST_INS5_IJNSA_ILi8EEESG_EEENS5_IJSG_SB_EEEEEEEvNS4_8identityES12_S1C_vS1D_EENS_8epilogue10collective18CollectiveEpilogueINS1F_22Sm90TmaWarpSpecializedILi3ELi2ELi16ELb1ELb0EEEJSH_NS5_IJSF_NSA_ILi32EEEEEESI_SJ_SI_SJ_NS1F_6fusion15FusionCallbacksIS1J_NS1M_13LinCombEltActINS1F_6thread4ReLuESI_fSI_fLNS_15FloatRoundStyleE2EEESH_S1L_JEEES12_NS13_INS14_ILi2ELi4ELi3EEES17_NST_INS5_IJS18_S1K_EEENS5_IJS1K_SB_EEEEEEENS4_17SM75_U32x4_LDSM_NENS4_14SM90_TMA_STOREES1Y_NS4_17SM90_U32x4_STSM_NENS4_9Copy_AtomIJS21_NS_6half_tEEEEvEEEvvEEEEvNT_6ParamsE)
        /*0014*/ 	.word	0x00000000


	//----- nvinfo : EIATTR_MIN_STACK_SIZE
	.align		4
.L_20:
        /*0018*/ 	.byte	0x04, 0x12
        /*001a*/ 	.short	(.L_22 - .L_21)
	.align		4
.L_21:
        /*001c*/ 	.word	index@(_ZN7cutlass13device_kernelINS_4gemm6kernel13GemmUniversalIN4cute5tupleIJiiiiEEENS1_10collective13CollectiveMmaINS1_34MainloopSm90TmaGmmaWarpSpecializedILi8ENS5_IJNS4_1CILi1EEESB_SB_EEENS1_35KernelTmaWarpSpecializedCooperativeEEENS5_IJNSA_ILi128EEENSA_ILi64EEESG_EEENS_10bfloat16_tENS5_IJlSB_lEEESI_SJ_NS4_8TiledMMAINS4_8MMA_AtomIJNS4_4SM904GMMA27MMA_64x64x16_F32BF16BF16_SSILNSN_5MajorE0ELSP_0ELNSN_7ScaleInE1ELSQ_1EEEEEENS4_6LayoutINS5_IJNSA_ILi2EEESB_SB_EEENS5_IJSB_NSA_ILi0EEESW_EEEEENS5_IJNS4_10UnderscoreESZ_SZ_EEEEENS4_13SM90_TMA_LOADENS4_14ComposedLayoutINS4_7SwizzleILi3ELi4ELi3EEENS4_18smem_ptr_flag_bitsILi16EEENST_INS5_IJNSA_ILi8EEESG_EEENS5_IJSG_SB_EEEEEEEvNS4_8identityES12_S1C_vS1D_EENS_8epilogue10collective18CollectiveEpilogueINS1F_22Sm90TmaWarpSpecializedILi3ELi2ELi16ELb1ELb0EEEJSH_NS5_IJSF_NSA_ILi32EEEEEESI_SJ_SI_SJ_NS1F_6fusion15FusionCallbacksIS1J_NS1M_13LinCombEltActINS1F_6thread4ReLuESI_fSI_fLNS_15FloatRoundStyleE2EEESH_S1L_JEEES12_NS13_INS14_ILi2ELi4ELi3EEES17_NST_INS5_IJS18_S1K_EEENS5_IJS1K_SB_EEEEEEENS4_17SM75_U32x4_LDSM_NENS4_14SM90_TMA_STOREES1Y_NS4_17SM90_U32x4_STSM_NENS4_9Copy_AtomIJS21_NS_6half_tEEEEvEEEvvEEEEvNT_6ParamsE)
        /*0020*/ 	.word	0x00000000
.L_22:


//--------------------- .nv.compat                --------------------------
	.section	.nv.compat,"",@"SHT_CUDA_COMPAT_INFO"
	.align	4
        /*0000*/ 	.byte	0x02, 0x09, 0x01, 0x00, 0x02, 0x02, 0x04, 0x00, 0x02, 0x05, 0x05, 0x00, 0x03, 0x07, 0x01, 0x01
        /*0010*/ 	.byte	0x02, 0x03, 0x01, 0x00, 0x02, 0x06, 0x01, 0x00, 0x04, 0x0b, 0x08, 0x00, 0x00, 0x00, 0x00, 0x00
        /*0020*/ 	.byte	0x00, 0x00, 0x00, 0x00


//--------------------- .nv.info._ZN7cutlass13device_kernelINS_4gemm6kernel13GemmUniversalIN4cute5tupleIJiiiiEEENS1_10collective13CollectiveMmaINS1_34MainloopSm90TmaGmmaWarpSpecializedILi8ENS5_IJNS4_1CILi1EEESB_SB_EEENS1_35KernelTmaWarpSpecializedCooperativeEEENS5_IJNSA_ILi128EEENSA_ILi64EEESG_EEENS_10bfloat16_tENS5_IJlSB_lEEESI_SJ_NS4_8TiledMMAINS4_8MMA_AtomIJNS4_4SM904GMMA27MMA_64x64x16_F32BF16BF16_SSILNSN_5MajorE0ELSP_0ELNSN_7ScaleInE1ELSQ_1EEEEEENS4_6LayoutINS5_IJNSA_ILi2EEESB_SB_EEENS5_IJSB_NSA_ILi0EEESW_EEEEENS5_IJNS4_10UnderscoreESZ_SZ_EEEEENS4_13SM90_TMA_LOADENS4_14ComposedLayoutINS4_7SwizzleILi3ELi4ELi3EEENS4_18smem_ptr_flag_bitsILi16EEENST_INS5_IJNSA_ILi8EEESG_EEENS5_IJSG_SB_EEEEEEEvNS4_8identityES12_S1C_vS1D_EENS_8epilogue10collective18CollectiveEpilogueINS1F_22Sm90TmaWarpSpecializedILi3ELi2ELi16ELb1ELb0EEEJSH_NS5_IJSF_NSA_ILi32EEEEEESI_SJ_SI_SJ_NS1F_6fusion15FusionCallbacksIS1J_NS1M_13LinCombEltActINS1F_6thread4ReLuESI_fSI_fLNS_15FloatRoundStyleE2EEESH_S1L_JEEES12_NS13_INS14_ILi2ELi4ELi3EEES17_NST_INS5_IJS18_S1K_EEENS5_IJS1K_SB_EEEEEEENS4_17SM75_U32x4_LDSM_NENS4_14SM90_TMA_STOREES1Y_NS4_17SM90_U32x4_STSM_NENS4_9Copy_AtomIJS21_NS_6half_tEEEEvEEEvvEEEEvNT_6ParamsE --------------------------
	.section	.nv.info._ZN7cutlass13device_kernelINS_4gemm6kernel13GemmUniversalIN4cute5tupleIJiiiiEEENS1_10collective13CollectiveMmaINS1_34MainloopSm90TmaGmmaWarpSpecializedILi8ENS5_IJNS4_1CILi1EEESB_SB_EEENS1_35KernelTmaWarpSpecializedCooperativeEEENS5_IJNSA_ILi128EEENSA_ILi64EEESG_EEENS_10bfloat16_tENS5_IJlSB_lEEESI_SJ_NS4_8TiledMMAINS4_8MMA_AtomIJNS4_4SM904GMMA27MMA_64x64x16_F32BF16BF16_SSILNSN_5MajorE0ELSP_0ELNSN_7ScaleInE1ELSQ_1EEEEEENS4_6LayoutINS5_IJNSA_ILi2EEESB_SB_EEENS5_IJSB_NSA_ILi0EEESW_EEEEENS5_IJNS4_10UnderscoreESZ_SZ_EEEEENS4_13SM90_TMA_LOADENS4_14ComposedLayoutINS4_7SwizzleILi3ELi4ELi3EEENS4_18smem_ptr_flag_bitsILi16EEENST_INS5_IJNSA_ILi8EEESG_EEENS5_IJSG_SB_EEEEEEEvNS4_8identityES12_S1C_vS1D_EENS_8epilogue10collective18CollectiveEpilogueINS1F_22Sm90TmaWarpSpecializedILi3ELi2ELi16ELb1ELb0EEEJSH_NS5_IJSF_NSA_ILi32EEEEEESI_SJ_SI_SJ_NS1F_6fusion15FusionCallbacksIS1J_NS1M_13LinCombEltActINS1F_6thread4ReLuESI_fSI_fLNS_15FloatRoundStyleE2EEESH_S1L_JEEES12_NS13_INS14_ILi2ELi4ELi3EEES17_NST_INS5_IJS18_S1K_EEENS5_IJS1K_SB_EEEEEEENS4_17SM75_U32x4_LDSM_NENS4_14SM90_TMA_STOREES1Y_NS4_17SM90_U32x4_STSM_NENS4_9Copy_AtomIJS21_NS_6half_tEEEEvEEEvvEEEEvNT_6ParamsE,"",@"SHT_CUDA_INFO"
	.sectionflags	@""
	.align	4


	//----- nvinfo : EIATTR_CUDA_API_VERSION
	.align		4
        /*0000*/ 	.byte	0x04, 0x37
        /*0002*/ 	.short	(.L_24 - .L_23)
.L_23:
        /*0004*/ 	.word	0x00000082


	//----- nvinfo : EIATTR_KPARAM_INFO
	.align		4
.L_24:
        /*0008*/ 	.byte	0x04, 0x17
        /*000a*/ 	.short	(.L_26 - .L_25)
.L_25:
        /*000c*/ 	.word	0x00000000
        /*0010*/ 	.short	0x0000
        /*0012*/ 	.short	0x0070
        /*0014*/ 	.byte	0x00, 0xf0, 0x01, 0x1c


	//----- nvinfo : EIATTR_SPARSE_MMA_MASK
	.align		4
.L_26:
        /*0018*/ 	.byte	0x03, 0x50
        /*001a*/ 	.short	0x0000


	//----- nvinfo : EIATTR_MAXREG_COUNT
	.align		4
        /*001c*/ 	.byte	0x03, 0x1b
        /*001e*/ 	.short	0x00a8


	//----- nvinfo : EIATTR_NUM_BARRIERS
	.align		4
        /*0020*/ 	.byte	0x02, 0x4c
        /*0022*/ 	.byte	0x02
	.zero		1


	//----- nvinfo : EIATTR_EXTERNS
	.align		4
        /*0024*/ 	.byte	0x04, 0x0f
        /*0026*/ 	.short	(.L_28 - .L_27)


	//   ....[0]....
	.align		4
.L_27:
        /*0028*/ 	.word	index@(__assertfail)


	//----- nvinfo : EIATTR_MERCURY_ISA_VERSION
	.align		4
.L_28:
        /*002c*/ 	.byte	0x03, 0x5f
        /*002e*/ 	.short	0x0101


	//----- nvinfo : EIATTR_INT_WARP_WIDE_INSTR_OFFSETS
	.align		4
        /*0030*/ 	.byte	0x04, 0x31
        /*0032*/ 	.short	(.L_30 - .L_29)


	//   ....[0]....
.L_29:
        /*0034*/ 	.word	0x00000950


	//   ....[1]....
        /*0038*/ 	.word	0x00000960


	//   ....[2]....
        /*003c*/ 	.word	0x000009e0


	//----- nvinfo : EIATTR_COOP_GROUP_MASK_REGIDS
	.align		4
.L_30:
        /*0040*/ 	.byte	0x04, 0x29
        /*0042*/ 	.short	(.L_32 - .L_31)


	//   ....[0]....
.L_31:
        /*0044*/ 	.word	0xffffffff


	//   ....[1]....
        /*0048*/ 	.word	0xffffffff


	//   ....[2]....
        /*004c*/ 	.word	0xffffffff


	//   ....[3]....
        /*0050*/ 	.word	0xffffffff


	//   ....[4]....
        /*0054*/ 	.word	0xffffffff


	//   ....[5]....
        /*0058*/ 	.word	0xffffffff


	//----- nvinfo : EIATTR_COOP_GROUP_INSTR_OFFSETS
	.align		4
.L_32:
        /*005c*/ 	.byte	0x04, 0x28
        /*005e*/ 	.short	(.L_34 - .L_33)


	//   ....[0]....
.L_33:
        /*0060*/ 	.word	0x00000070


	//   ....[1]....
        /*0064*/ 	.word	0x00000080


	//   ....[2]....
        /*0068*/ 	.word	0x00000440


	//   ....[3]....
        /*006c*/ 	.word	0x00000680


	//   ....[4]....
        /*0070*/ 	.word	0x00000810


	//   ....[5]....
        /*0074*/ 	.word	0x00001520


	//----- nvinfo : EIATTR_REG_RECONFIG
	.align		4
.L_34:
        /*0078*/ 	.byte	0x01, 0x54
	.zero		2


	//----- nvinfo : EIATTR_SYSCALL_OFFSETS
	.align		4
        /*007c*/ 	.byte	0x04, 0x46
        /*007e*/ 	.short	(.L_36 - .L_35)


	//   ....[0]....
.L_35:
        /*0080*/ 	.word	0x000016e0


	//   ....[1]....
        /*0084*/ 	.word	0x00002100


	//   ....[2]....
        /*0088*/ 	.word	0x000021f0


	//----- nvinfo : EIATTR_MBARRIER_INSTR_OFFSETS
	.align		4
.L_36:
        /*008c*/ 	.byte	0x04, 0x39
        /*008e*/ 	.short	(.L_38 - .L_37)


	//   ....[0]....
.L_37:
        /*0090*/ 	.word	0x00000560
        /*0094*/ 	.word	0x000000ff
        /*0098*/ 	.word	0x00000000
        /*009c*/ 	.short	0x0100
        /*009e*/ 	.byte	0x08
	.zero		1


	//   ....[1]....
        /*00a0*/ 	.word	0x00000570
        /*00a4*/ 	.word	0x000000ff
        /*00a8*/ 	.word	0x00000040
        /*00ac*/ 	.short	0x0100
        /*00ae*/ 	.byte	0x08
	.zero		1


	//   ....[2]....
        /*00b0*/ 	.word	0x00000580
        /*00b4*/ 	.word	0x000000ff
        /*00b8*/ 	.word	0x00000008
        /*00bc*/ 	.short	0x0100
        /*00be*/ 	.byte	0x08
	.zero		1


	//   ....[3]....
        /*00c0*/ 	.word	0x00000590
        /*00c4*/ 	.word	0x000000ff
        /*00c8*/ 	.word	0x00000048
        /*00cc*/ 	.short	0x0100
        /*00ce*/ 	.byte	0x08
	.zero		1


	//   ....[4]....
        /*00d0*/ 	.word	0x000005a0
        /*00d4*/ 	.word	0x000000ff
        /*00d8*/ 	.word	0x00000010
        /*00dc*/ 	.short	0x0100
        /*00de*/ 	.byte	0x08
	.zero		1


	//   ....[5]....
        /*00e0*/ 	.word	0x000005b0
        /*00e4*/ 	.word	0x000000ff
        /*00e8*/ 	.word	0x00000050
        /*00ec*/ 	.short	0x0100
        /*00ee*/ 	.byte	0x08
	.zero		1


	//   ....[6]....
        /*00f0*/ 	.word	0x000005c0
        /*00f4*/ 	.word	0x000000ff
        /*00f8*/ 	.word	0x00000018
        /*00fc*/ 	.short	0x0100
        /*00fe*/ 	.byte	0x08
	.zero		1


	//   ....[7]....
        /*0100*/ 	.word	0x000005d0
        /*0104*/ 	.word	0x000000ff
        /*0108*/ 	.word	0x00000058
        /*010c*/ 	.short	0x0100
        /*010e*/ 	.byte	0x08
	.zero		1


	//   ....[8]....
        /*0110*/ 	.word	0x000005e0
        /*0114*/ 	.word	0x000000ff
        /*0118*/ 	.word	0x00000020
        /*011c*/ 	.short	0x0100
        /*011e*/ 	.byte	0x08
	.zero		1


	//   ....[9]....
        /*0120*/ 	.word	0x000005f0
        /*0124*/ 	.word	0x000000ff
        /*0128*/ 	.word	0x00000060
        /*012c*/ 	.short	0x0100
        /*012e*/ 	.byte	0x08
	.zero		1


	//   ....[10]....
        /*0130*/ 	.word	0x00000600
        /*0134*/ 	.word	0x000000ff
        /*0138*/ 	.word	0x00000028
        /*013c*/ 	.short	0x0100
        /*013e*/ 	.byte	0x08
	.zero		1


	//   ....[11]....
        /*0140*/ 	.word	0x00000610
        /*0144*/ 	.word	0x000000ff
        /*0148*/ 	.word	0x00000068
        /*014c*/ 	.short	0x0100
        /*014e*/ 	.byte	0x08
	.zero		1


	//   ....[12]....
        /*0150*/ 	.word	0x00000620
        /*0154*/ 	.word	0x000000ff
        /*0158*/ 	.word	0x00000030
        /*015c*/ 	.short	0x0100
        /*015e*/ 	.byte	0x08
	.zero		1


	//   ....[13]....
        /*0160*/ 	.word	0x00000630
        /*0164*/ 	.word	0x000000ff
        /*0168*/ 	.word	0x00000070
        /*016c*/ 	.short	0x0100
        /*016e*/ 	.byte	0x08
	.zero		1


	//   ....[14]....
        /*0170*/ 	.word	0x00000640
        /*0174*/ 	.word	0x000000ff
        /*0178*/ 	.word	0x00000038
        /*017c*/ 	.short	0x0100
        /*017e*/ 	.byte	0x08
	.zero		1


	//   ....[15]....
        /*0180*/ 	.word	0x00000650
        /*0184*/ 	.word	0x000000ff
        /*0188*/ 	.word	0x00000078
        /*018c*/ 	.short	0x0100
        /*018e*/ 	.byte	0x08
	.zero		1


	//   ....[16]....
        /*0190*/ 	.word	0x000007a0
        /*0194*/ 	.word	0x000000ff
        /*0198*/ 	.word	0x00000080
        /*019c*/ 	.short	0x0100
        /*019e*/ 	.byte	0x08
	.zero		1


	//   ....[17]....
        /*01a0*/ 	.word	0x000007b0
        /*01a4*/ 	.word	0x000000ff
        /*01a8*/ 	.word	0x00000098
        /*01ac*/ 	.short	0x0100
        /*01ae*/ 	.byte	0x08
	.zero		1


	//   ....[18]....
        /*01b0*/ 	.word	0x000007c0
        /*01b4*/ 	.word	0x000000ff
        /*01b8*/ 	.word	0x00000088
        /*01bc*/ 	.short	0x0100
        /*01be*/ 	.byte	0x08
	.zero		1


	//   ....[19]....
        /*01c0*/ 	.word	0x000007d0
        /*01c4*/ 	.word	0x000000ff
        /*01c8*/ 	.word	0x000000a0
        /*01cc*/ 	.short	0x0100
        /*01ce*/ 	.byte	0x08
	.zero		1


	//   ....[20]....
        /*01d0*/ 	.word	0x000007e0
        /*01d4*/ 	.word	0x000000ff
        /*01d8*/ 	.word	0x00000090
        /*01dc*/ 	.short	0x0100
        /*01de*/ 	.byte	0x08
	.zero		1


	//   ....[21]....
        /*01e0*/ 	.word	0x000007f0
        /*01e4*/ 	.word	0x000000ff
        /*01e8*/ 	.word	0x000000a8
        /*01ec*/ 	.short	0x0100
        /*01ee*/ 	.byte	0x08
	.zero		1


	//   ....[22]....
        /*01f0*/ 	.word	0x00000a80
        /*01f4*/ 	.word	0x000000ff
        /*01f8*/ 	.word	0x000000b0
        /*01fc*/ 	.short	0x0100
        /*01fe*/ 	.byte	0x08
	.zero		1


	//   ....[23]....
        /*0200*/ 	.word	0x00000ae0
        /*0204*/ 	.word	0x000000ff
        /*0208*/ 	.word	0x000000b8
        /*020c*/ 	.short	0x0100
        /*020e*/ 	.byte	0x08
	.zero		1


	//   ....[24]....
        /*0210*/ 	.word	0x00001760
        /*0214*/ 	.word	0x00000003
        /*0218*/ 	.word	0x00000000
        /*021c*/ 	.short	0x010a
        /*021e*/ 	.byte	0x3f
	.zero		1


	//   ....[25]....
        /*0220*/ 	.word	0x000017a0
        /*0224*/ 	.word	0x00000003
        /*0228*/ 	.word	0x00000000
        /*022c*/ 	.short	0x010a
        /*022e*/ 	.byte	0x3f
	.zero		1


	//   ....[26]....
        /*0230*/ 	.word	0x00001b10
        /*0234*/ 	.word	0x000000ff
        /*0238*/ 	.word	0x00000000
        /*023c*/ 	.short	0x010a
        /*023e*/ 	.byte	0x04
	.zero		1


	//   ....[27]....
        /*0240*/ 	.word	0x00001b50
        /*0244*/ 	.word	0x000000ff
        /*0248*/ 	.word	0x00000000
        /*024c*/ 	.short	0x010a
        /*024e*/ 	.byte	0x04
	.zero		1


	//   ....[28]....
        /*0250*/ 	.word	0x00001db0
        /*0254*/ 	.word	0x000000ff
        /*0258*/ 	.word	0x00000000
        /*025c*/ 	.short	0x0101
        /*025e*/ 	.byte	0x04
	.zero		1


	//   ....[29]....
        /*0260*/ 	.word	0x00001f60
        /*0264*/ 	.word	0x000000ff
        /*0268*/ 	.word	0x00000000
        /*026c*/ 	.short	0x0101
        /*026e*/ 	.byte	0x04
	.zero		1


	//   ....[30]....
        /*0270*/ 	.word	0x000026e0
        /*0274*/ 	.word	0x00000004
        /*0278*/ 	.word	0x00000080
        /*027c*/ 	.short	0x010a
        /*027e*/ 	.byte	0x3f
	.zero		1


	//   ....[31]....
        /*0280*/ 	.word	0x00003050
        /*0284*/ 	.word	0x000000ff
        /*0288*/ 	.word	0x00000000
        /*028c*/ 	.short	0x0101
        /*028e*/ 	.byte	0x04
	.zero		1


	//   ....[32]....
        /*0290*/ 	.word	0x000031b0
        /*0294*/ 	.word	0x00000005
        /*0298*/ 	.word	0x00000080
        /*029c*/ 	.short	0x010a
        /*029e*/ 	.byte	0x3f
	.zero		1


	//   ....[33]....
        /*02a0*/ 	.word	0x00003820
        /*02a4*/ 	.word	0x000000ff
        /*02a8*/ 	.word	0x00000000
        /*02ac*/ 	.short	0x0101
        /*02ae*/ 	.byte	0x04
	.zero		1


	//   ....[34]....
        /*02b0*/ 	.word	0x00004190
        /*02b4*/ 	.word	0x000000ff
        /*02b8*/ 	.word	0x00000000
        /*02bc*/ 	.short	0x0101
        /*02be*/ 	.byte	0x04
	.zero		1


	//   ....[35]....
        /*02c0*/ 	.word	0x00004870
        /*02c4*/ 	.word	0x000000ff
        /*02c8*/ 	.word	0x000000b8
        /*02cc*/ 	.short	0x010a
        /*02ce*/ 	.byte	0x04
	.zero		1


	//   ....[36]....
        /*02d0*/ 	.word	0x00004cb0
        /*02d4*/ 	.word	0x000000ff
        /*02d8*/ 	.word	0x00000098
        /*02dc*/ 	.short	0x010a
        /*02de*/ 	.byte	0x05
	.zero		1


	//   ....[37]....
        /*02e0*/ 	.word	0x00004db0
        /*02e4*/ 	.word	0x000000ff
        /*02e8*/ 	.word	0x00000080
        /*02ec*/ 	.short	0x010b
        /*02ee*/ 	.byte	0x05
	.zero		1


	//   ....[38]....
        /*02f0*/ 	.word	0x00004e40
        /*02f4*/ 	.word	0x000000ff
        /*02f8*/ 	.word	0x00000000
        /*02fc*/ 	.short	0x0101
        /*02fe*/ 	.byte	0x05
	.zero		1


	//   ....[39]....
        /*0300*/ 	.word	0x00004eb0
        /*0304*/ 	.word	0x000000ff
        /*0308*/ 	.word	0x00000098
        /*030c*/ 	.short	0x010a
        /*030e*/ 	.byte	0x04
	.zero		1


	//   ....[40]....
        /*0310*/ 	.word	0x00004fd0
        /*0314*/ 	.word	0x000000ff
        /*0318*/ 	.word	0x00000080
        /*031c*/ 	.short	0x010b
        /*031e*/ 	.byte	0x04
	.zero		1


	//   ....[41]....
        /*0320*/ 	.word	0x000050b0
        /*0324*/ 	.word	0x000000ff
        /*0328*/ 	.word	0x00000000
        /*032c*/ 	.short	0x0101
        /*032e*/ 	.byte	0x04
	.zero		1


	//   ....[42]....
        /*0330*/ 	.word	0x00005760
        /*0334*/ 	.word	0x00000003
        /*0338*/ 	.word	0x00000098
        /*033c*/ 	.short	0x010a
        /*033e*/ 	.byte	0x3f
	.zero		1


	//   ....[43]....
        /*0340*/ 	.word	0x00005830
        /*0344*/ 	.word	0x00000005
        /*0348*/ 	.word	0x00000098
        /*034c*/ 	.short	0x010a
        /*034e*/ 	.byte	0x3f
	.zero		1


	//   ....[44]....
        /*0350*/ 	.word	0x000058e0
        /*0354*/ 	.word	0x00000003
        /*0358*/ 	.word	0x00000098
        /*035c*/ 	.short	0x010a
        /*035e*/ 	.byte	0x3f
	.zero		1


	//   ....[45]....
        /*0360*/ 	.word	0x00005c10
        /*0364*/ 	.word	0x0000000f
        /*0368*/ 	.word	0x00000040
        /*036c*/ 	.short	0x010a
        /*036e*/ 	.byte	0x3f
	.zero		1


	//   ....[46]....
        /*0370*/ 	.word	0x00005fd0
        /*0374*/ 	.word	0x00000005
        /*0378*/ 	.word	0x000000b8
        /*037c*/ 	.short	0x0101
        /*037e*/ 	.byte	0x3f
	.zero		1


	//   ....[47]....
        /*0380*/ 	.word	0x000066e0
        /*0384*/ 	.word	0x00000007
        /*0388*/ 	.word	0x00000000
        /*038c*/ 	.short	0x010a
        /*038e*/ 	.byte	0x3f
	.zero		1


	//   ....[48]....
        /*0390*/ 	.word	0x00006760
        /*0394*/ 	.word	0x00000006
        /*0398*/ 	.word	0x00000000
        /*039c*/ 	.short	0x010a
        /*039e*/ 	.byte	0x3f
	.zero		1


	//   ....[49]....
        /*03a0*/ 	.word	0x000067f0
        /*03a4*/ 	.word	0x00000007
        /*03a8*/ 	.word	0x00000000
        /*03ac*/ 	.short	0x010a
        /*03ae*/ 	.byte	0x3f
	.zero		1


	//   ....[50]....
        /*03b0*/ 	.word	0x00006880
        /*03b4*/ 	.word	0x00000006
        /*03b8*/ 	.word	0x00000000
        /*03bc*/ 	.short	0x010a
        /*03be*/ 	.byte	0x3f
	.zero		1


	//   ....[51]....
        /*03c0*/ 	.word	0x00006910
        /*03c4*/ 	.word	0x00000007
        /*03c8*/ 	.word	0x00000000
        /*03cc*/ 	.short	0x010a
        /*03ce*/ 	.byte	0x3f
	.zero		1


	//   ....[52]....
        /*03d0*/ 	.word	0x000069a0
        /*03d4*/ 	.word	0x00000006
        /*03d8*/ 	.word	0x00000000
        /*03dc*/ 	.short	0x010a
        /*03de*/ 	.byte	0x3f
	.zero		1


	//   ....[53]....
        /*03e0*/ 	.word	0x00006a30
        /*03e4*/ 	.word	0x00000007
        /*03e8*/ 	.word	0x00000000
        /*03ec*/ 	.short	0x010a
        /*03ee*/ 	.byte	0x3f
	.zero		1


	//   ....[54]....
        /*03f0*/ 	.word	0x00006ac0
        /*03f4*/ 	.word	0x00000005
        /*03f8*/ 	.word	0x00000000
        /*03fc*/ 	.short	0x010a
        /*03fe*/ 	.byte	0x3f
	.zero		1


	//   ....[55]....
        /*0400*/ 	.word	0x00006b20
        /*0404*/ 	.word	0x00000003
        /*0408*/ 	.word	0x00000000
        /*040c*/ 	.short	0x010a
        /*040e*/ 	.byte	0x3f
	.zero		1


	//   ....[56]....
        /*0410*/ 	.word	0x00006b80
        /*0414*/ 	.word	0x00000004
        /*0418*/ 	.word	0x00000000
        /*041c*/ 	.short	0x010a
        /*041e*/ 	.byte	0x3f
	.zero		1


	//   ....[57]....
        /*0420*/ 	.word	0x00006bd0
        /*0424*/ 	.word	0x00000004
        /*0428*/ 	.word	0x00000080
        /*042c*/ 	.short	0x010a
        /*042e*/ 	.byte	0x3f
	.zero		1


	//   ....[58]....
        /*0430*/ 	.word	0x00006c20
        /*0434*/ 	.word	0x00000005
        /*0438*/ 	.word	0x00000080
        /*043c*/ 	.short	0x010a
        /*043e*/ 	.byte	0x3f
	.zero		1


	//   ....[59]....
        /*0440*/ 	.word	0x00006c80
        /*0444*/ 	.word	0x00000003
        /*0448*/ 	.word	0x000000b8
        /*044c*/ 	.short	0x010a
        /*044e*/ 	.byte	0x3f
	.zero		1


	//   ....[60]....
        /*0450*/ 	.word	0x00006ce0
        /*0454*/ 	.word	0x00000005
        /*0458*/ 	.word	0x00000098
        /*045c*/ 	.short	0x010a
        /*045e*/ 	.byte	0x3f
	.zero		1


	//   ....[61]....
        /*0460*/ 	.word	0x00006d40
        /*0464*/ 	.word	0x00000005
        /*0468*/ 	.word	0x00000098
        /*046c*/ 	.short	0x010a
        /*046e*/ 	.byte	0x3f
	.zero		1


	//   ....[62]....
        /*0470*/ 	.word	0x00006d90
        /*0474*/ 	.word	0x00000003
        /*0478*/ 	.word	0x00000098
        /*047c*/ 	.short	0x010a
        /*047e*/ 	.byte	0x3f
	.zero		1


	//   ....[63]....
        /*0480*/ 	.word	0x00006de0
        /*0484*/ 	.word	0x00000005
        /*0488*/ 	.word	0x00000098
        /*048c*/ 	.short	0x010a
        /*048e*/ 	.byte	0x3f
	.zero		1


	//   ....[64]....
        /*0490*/ 	.word	0x00006eb0
        /*0494*/ 	.word	0x0000000f
        /*0498*/ 	.word	0x00000040
        /*049c*/ 	.short	0x010a
        /*049e*/ 	.byte	0x3f
	.zero		1


	//   ....[65]....
        /*04a0*/ 	.word	0x00006f80
        /*04a4*/ 	.word	0x00000007
        /*04a8*/ 	.word	0x00000000
        /*04ac*/ 	.short	0x010a
        /*04ae*/ 	.byte	0x3f
	.zero		1


	//   ....[66]....
        /*04b0*/ 	.word	0x00006fd0
        /*04b4*/ 	.word	0x00000006
        /*04b8*/ 	.word	0x00000000
        /*04bc*/ 	.short	0x010a
        /*04be*/ 	.byte	0x3f
	.zero		1


	//   ....[67]....
        /*04c0*/ 	.word	0x00007020
        /*04c4*/ 	.word	0x00000007
        /*04c8*/ 	.word	0x00000000
        /*04cc*/ 	.short	0x010a
        /*04ce*/ 	.byte	0x3f
	.zero		1


	//   ....[68]....
        /*04d0*/ 	.word	0x00007070
        /*04d4*/ 	.word	0x00000006
        /*04d8*/ 	.word	0x00000000
        /*04dc*/ 	.short	0x010a
        /*04de*/ 	.byte	0x3f
	.zero		1


	//   ....[69]....
        /*04e0*/ 	.word	0x000070c0
        /*04e4*/ 	.word	0x00000007
        /*04e8*/ 	.word	0x00000000
        /*04ec*/ 	.short	0x010a
        /*04ee*/ 	.byte	0x3f
	.zero		1


	//   ....[70]....
        /*04f0*/ 	.word	0x00007110
        /*04f4*/ 	.word	0x00000006
        /*04f8*/ 	.word	0x00000000
        /*04fc*/ 	.short	0x010a
        /*04fe*/ 	.byte	0x3f
	.zero		1


	//   ....[71]....
        /*0500*/ 	.word	0x00007160
        /*0504*/ 	.word	0x00000007
        /*0508*/ 	.word	0x00000000
        /*050c*/ 	.short	0x010a
        /*050e*/ 	.byte	0x3f
	.zero		1


	//----- nvinfo : EIATTR_NUM_MBARRIERS
	.align		4
.L_38:
        /*0510*/ 	.byte	0x03, 0x38
        /*0512*/ 	.short	0x0018


	//----- nvinfo : EIATTR_EXIT_INSTR_OFFSETS
	.align		4
        /*0514*/ 	.byte	0x04, 0x1c
        /*0516*/ 	.short	(.L_40 - .L_39)


	//   ....[0]....
.L_39:
        /*0518*/ 	.word	0x00006b10


	//----- nvinfo : EIATTR_MAX_THREADS
	.align		4
.L_40:
        /*051c*/ 	.byte	0x04, 0x05
        /*051e*/ 	.short	(.L_42 - .L_41)
.L_41:
        /*0520*/ 	.word	0x00000180
        /*0524*/ 	.word	0x00000001
        /*0528*/ 	.word	0x00000001


	//----- nvinfo : EIATTR_CRS_STACK_SIZE
	.align		4
.L_42:
        /*052c*/ 	.byte	0x04, 0x1e
        /*052e*/ 	.short	(.L_44 - .L_43)
.L_43:
        /*0530*/ 	.word	0x00000000


	//----- nvinfo : EIATTR_CBANK_PARAM_SIZE
	.align		4
.L_44:
        /*0534*/ 	.byte	0x03, 0x19
        /*0536*/ 	.short	0x0770


	//----- nvinfo : EIATTR_PARAM_CBANK
	.align		4
        /*0538*/ 	.byte	0x04, 0x0a
        /*053a*/ 	.short	(.L_46 - .L_45)
	.align		4
.L_45:
        /*053c*/ 	.word	index@(.nv.constant0._ZN7cutlass13device_kernelINS_4gemm6kernel13GemmUniversalIN4cute5tupleIJiiiiEEENS1_10collective13CollectiveMmaINS1_34MainloopSm90TmaGmmaWarpSpecializedILi8ENS5_IJNS4_1CILi1EEESB_SB_EEENS1_35KernelTmaWarpSpecializedCooperativeEEENS5_IJNSA_ILi128EEENSA_ILi64EEESG_EEENS_10bfloat16_tENS5_IJlSB_lEEESI_SJ_NS4_8TiledMMAINS4_8MMA_AtomIJNS4_4SM904GMMA27MMA_64x64x16_F32BF16BF16_SSILNSN_5MajorE0ELSP_0ELNSN_7ScaleInE1ELSQ_1EEEEEENS4_6LayoutINS5_IJNSA_ILi2EEESB_SB_EEENS5_IJSB_NSA_ILi0EEESW_EEEEENS5_IJNS4_10UnderscoreESZ_SZ_EEEEENS4_13SM90_TMA_LOADENS4_14ComposedLayoutINS4_7SwizzleILi3ELi4ELi3EEENS4_18smem_ptr_flag_bitsILi16EEENST_INS5_IJNSA_ILi8EEESG_EEENS5_IJSG_SB_EEEEEEEvNS4_8identityES12_S1C_vS1D_EENS_8epilogue10collective18CollectiveEpilogueINS1F_22Sm90TmaWarpSpecializedILi3ELi2ELi16ELb1ELb0EEEJSH_NS5_IJSF_NSA_ILi32EEEEEESI_SJ_SI_SJ_NS1F_6fusion15FusionCallbacksIS1J_NS1M_13LinCombEltActINS1F_6thread4ReLuESI_fSI_fLNS_15FloatRoundStyleE2EEESH_S1L_JEEES12_NS13_INS14_ILi2ELi4ELi3EEES17_NST_INS5_IJS18_S1K_EEENS5_IJS1K_SB_EEEEEEENS4_17SM75_U32x4_LDSM_NENS4_14SM90_TMA_STOREES1Y_NS4_17SM90_U32x4_STSM_NENS4_9Copy_AtomIJS21_NS_6half_tEEEEvEEEvvEEEEvNT_6ParamsE)
        /*0540*/ 	.short	0x0210
        /*0542*/ 	.short	0x0770


	//----- nvinfo : EIATTR_SW_WAR
	.align		4
.L_46:
        /*0544*/ 	.byte	0x04, 0x36
        /*0546*/ 	.short	(.L_48 - .L_47)
.L_47:
        /*0548*/ 	.word	0x00000008
.L_48:


//--------------------- .nv.callgraph             --------------------------
	.section	.nv.callgraph,"",@"SHT_CUDA_CALLGRAPH"
	.align	4
	.sectionentsize	8
	.align		4
        /*0000*/ 	.word	0x00000000
	.align		4
        /*0004*/ 	.word	0xffffffff
	.align		4
        /*0008*/ 	.word	index@(_ZN7cutlass13device_kernelINS_4gemm6kernel13GemmUniversalIN4cute5tupleIJiiiiEEENS1_10collective13CollectiveMmaINS1_34MainloopSm90TmaGmmaWarpSpecializedILi8ENS5_IJNS4_1CILi1EEESB_SB_EEENS1_35KernelTmaWarpSpecializedCooperativeEEENS5_IJNSA_ILi128EEENSA_ILi64EEESG_EEENS_10bfloat16_tENS5_IJlSB_lEEESI_SJ_NS4_8TiledMMAINS4_8MMA_AtomIJNS4_4SM904GMMA27MMA_64x64x16_F32BF16BF16_SSILNSN_5MajorE0ELSP_0ELNSN_7ScaleInE1ELSQ_1EEEEEENS4_6LayoutINS5_IJNSA_ILi2EEESB_SB_EEENS5_IJSB_NSA_ILi0EEESW_EEEEENS5_IJNS4_10UnderscoreESZ_SZ_EEEEENS4_13SM90_TMA_LOADENS4_14ComposedLayoutINS4_7SwizzleILi3ELi4ELi3EEENS4_18smem_ptr_flag_bitsILi16EEENST_INS5_IJNSA_ILi8EEESG_EEENS5_IJSG_SB_EEEEEEEvNS4_8identityES12_S1C_vS1D_EENS_8epilogue10collective18CollectiveEpilogueINS1F_22Sm90TmaWarpSpecializedILi3ELi2ELi16ELb1ELb0EEEJSH_NS5_IJSF_NSA_ILi32EEEEEESI_SJ_SI_SJ_NS1F_6fusion15FusionCallbacksIS1J_NS1M_13LinCombEltActINS1F_6thread4ReLuESI_fSI_fLNS_15FloatRoundStyleE2EEESH_S1L_JEEES12_NS13_INS14_ILi2ELi4ELi3EEES17_NST_INS5_IJS18_S1K_EEENS5_IJS1K_SB_EEEEEEENS4_17SM75_U32x4_LDSM_NENS4_14SM90_TMA_STOREES1Y_NS4_17SM90_U32x4_STSM_NENS4_9Copy_AtomIJS21_NS_6half_tEEEEvEEEvvEEEEvNT_6ParamsE)
	.align		4
        /*000c*/ 	.word	index@(__assertfail)
	.align		4
        /*0010*/ 	.word	0x00000000
	.align		4
        /*0014*/ 	.word	0xfffffffe
	.align		4
        /*0018*/ 	.word	0x00000000
	.align		4
        /*001c*/ 	.word	0xfffffffd
	.align		4
        /*0020*/ 	.word	0x00000000
	.align		4
        /*0024*/ 	.word	0xfffffffc


//--------------------- .nv.constant4             --------------------------
	.section	.nv.constant4,"a",@progbits
	.align	8
	.align		8
.nv.constant4:
        /*0000*/ 	.dword	__assertfail
	.align		8
        /*0008*/ 	.dword	__unnamed_1
	.align		8
        /*0010*/ 	.dword	__unnamed_2
	.align		8
        /*0018*/ 	.dword	_ZN39_INTERNAL_386b2910_4_k_cu_b8b3a57b_28034cuda3std3__45__cpo5beginE
	.align		8
        /*0020*/ 	.dword	_ZN39_INTERNAL_386b2910_4_k_cu_b8b3a57b_28034cuda3std3__45__cpo3endE
	.align		8
        /*0028*/ 	.dword	_ZN39_INTERNAL_386b2910_4_k_cu_b8b3a57b_28034cuda3std3__45__cpo6cbeginE
	.align		8
        /*0030*/ 	.dword	_ZN39_INTERNAL_386b2910_4_k_cu_b8b3a57b_28034cuda3std3__45__cpo4cendE
	.align		8
        /*0038*/ 	.dword	_ZN39_INTERNAL_386b2910_4_k_cu_b8b3a57b_28034cuda3std3__441_GLOBAL__N__386b2910_4_k_cu_b8b3a57b_28036ignoreE
	.align		8
        /*0040*/ 	.dword	_ZN39_INTERNAL_386b2910_4_k_cu_b8b3a57b_28034cuda3std3__419piecewise_constructE
	.align		8
        /*0048*/ 	.dword	_ZN39_INTERNAL_386b2910_4_k_cu_b8b3a57b_28034cuda3std3__48in_placeE
	.align		8
        /*0050*/ 	.dword	_ZN39_INTERNAL_386b2910_4_k_cu_b8b3a57b_28034cuda3std6ranges3__45__cpo4swapE
	.align		8
        /*0058*/ 	.dword	_ZN39_INTERNAL_386b2910_4_k_cu_b8b3a57b_28034cuda3std6ranges3__45__cpo9iter_moveE
	.align		8
        /*0060*/ 	.dword	_ZN39_INTERNAL_386b2910_4_k_cu_b8b3a57b_28034cute7productE
	.align		8
        /*0068*/ 	.dword	_ZN39_INTERNAL_386b2910_4_k_cu_b8b3a57b_28034cute1_E
	.align		8
        /*0070*/ 	.dword	$str$22
	.align		8
        /*0078*/ 	.dword	$str$23
	.align		8
        /*0080*/ 	.dword	$str$26
	.align		8
        /*0088*/ 	.dword	$str$27


//--------------------- .text._ZN7cutlass13device_kernelINS_4gemm6kernel13GemmUniversalIN4cute5tupleIJiiiiEEENS1_10collective13CollectiveMmaINS1_34MainloopSm90TmaGmmaWarpSpecializedILi8ENS5_IJNS4_1CILi1EEESB_SB_EEENS1_35KernelTmaWarpSpecializedCooperativeEEENS5_IJNSA_ILi128EEENSA_ILi64EEESG_EEENS_10bfloat16_tENS5_IJlSB_lEEESI_SJ_NS4_8TiledMMAINS4_8MMA_AtomIJNS4_4SM904GMMA27MMA_64x64x16_F32BF16BF16_SSILNSN_5MajorE0ELSP_0ELNSN_7ScaleInE1ELSQ_1EEEEEENS4_6LayoutINS5_IJNSA_ILi2EEESB_SB_EEENS5_IJSB_NSA_ILi0EEESW_EEEEENS5_IJNS4_10UnderscoreESZ_SZ_EEEEENS4_13SM90_TMA_LOADENS4_14ComposedLayoutINS4_7SwizzleILi3ELi4ELi3EEENS4_18smem_ptr_flag_bitsILi16EEENST_INS5_IJNSA_ILi8EEESG_EEENS5_IJSG_SB_EEEEEEEvNS4_8identityES12_S1C_vS1D_EENS_8epilogue10collective18CollectiveEpilogueINS1F_22Sm90TmaWarpSpecializedILi3ELi2ELi16ELb1ELb0EEEJSH_NS5_IJSF_NSA_ILi32EEEEEESI_SJ_SI_SJ_NS1F_6fusion15FusionCallbacksIS1J_NS1M_13LinCombEltActINS1F_6thread4ReLuESI_fSI_fLNS_15FloatRoundStyleE2EEESH_S1L_JEEES12_NS13_INS14_ILi2ELi4ELi3EEES17_NST_INS5_IJS18_S1K_EEENS5_IJS1K_SB_EEEEEEENS4_17SM75_U32x4_LDSM_NENS4_14SM90_TMA_STOREES1Y_NS4_17SM90_U32x4_STSM_NENS4_9Copy_AtomIJS21_NS_6half_tEEEEvEEEvvEEEEvNT_6ParamsE --------------------------
	.section	.text._ZN7cutlass13device_kernelINS_4gemm6kernel13GemmUniversalIN4cute5tupleIJiiiiEEENS1_10collective13CollectiveMmaINS1_34MainloopSm90TmaGmmaWarpSpecializedILi8ENS5_IJNS4_1CILi1EEESB_SB_EEENS1_35KernelTmaWarpSpecializedCooperativeEEENS5_IJNSA_ILi128EEENSA_ILi64EEESG_EEENS_10bfloat16_tENS5_IJlSB_lEEESI_SJ_NS4_8TiledMMAINS4_8MMA_AtomIJNS4_4SM904GMMA27MMA_64x64x16_F32BF16BF16_SSILNSN_5MajorE0ELSP_0ELNSN_7ScaleInE1ELSQ_1EEEEEENS4_6LayoutINS5_IJNSA_ILi2EEESB_SB_EEENS5_IJSB_NSA_ILi0EEESW_EEEEENS5_IJNS4_10UnderscoreESZ_SZ_EEEEENS4_13SM90_TMA_LOADENS4_14ComposedLayoutINS4_7SwizzleILi3ELi4ELi3EEENS4_18smem_ptr_flag_bitsILi16EEENST_INS5_IJNSA_ILi8EEESG_EEENS5_IJSG_SB_EEEEEEEvNS4_8identityES12_S1C_vS1D_EENS_8epilogue10collective18CollectiveEpilogueINS1F_22Sm90TmaWarpSpecializedILi3ELi2ELi16ELb1ELb0EEEJSH_NS5_IJSF_NSA_ILi32EEEEEESI_SJ_SI_SJ_NS1F_6fusion15FusionCallbacksIS1J_NS1M_13LinCombEltActINS1F_6thread4ReLuESI_fSI_fLNS_15FloatRoundStyleE2EEESH_S1L_JEEES12_NS13_INS14_ILi2ELi4ELi3EEES17_NST_INS5_IJS18_S1K_EEENS5_IJS1K_SB_EEEEEEENS4_17SM75_U32x4_LDSM_NENS4_14SM90_TMA_STOREES1Y_NS4_17SM90_U32x4_STSM_NENS4_9Copy_AtomIJS21_NS_6half_tEEEEvEEEvvEEEEvNT_6ParamsE,"ax",@progbits
	.align	128
.text._ZN7cutlass13device_kernelINS_4gemm6kernel13GemmUniversalIN4cute5tupleIJiiiiEEENS1_10collective13CollectiveMmaINS1_34MainloopSm90TmaGmmaWarpSpecializedILi8ENS5_IJNS4_1CILi1EEESB_SB_EEENS1_35KernelTmaWarpSpecializedCooperativeEEENS5_IJNSA_ILi128EEENSA_ILi64EEESG_EEENS_10bfloat16_tENS5_IJlSB_lEEESI_SJ_NS4_8TiledMMAINS4_8MMA_AtomIJNS4_4SM904GMMA27MMA_64x64x16_F32BF16BF16_SSILNSN_5MajorE0ELSP_0ELNSN_7ScaleInE1ELSQ_1EEEEEENS4_6LayoutINS5_IJNSA_ILi2EEESB_SB_EEENS5_IJSB_NSA_ILi0EEESW_EEEEENS5_IJNS4_10UnderscoreESZ_SZ_EEEEENS4_13SM90_TMA_LOADENS4_14ComposedLayoutINS4_7SwizzleILi3ELi4ELi3EEENS4_18smem_ptr_flag_bitsILi16EEENST_INS5_IJNSA_ILi8EEESG_EEENS5_IJSG_SB_EEEEEEEvNS4_8identityES12_S1C_vS1D_EENS_8epilogue10collective18CollectiveEpilogueINS1F_22Sm90TmaWarpSpecializedILi3ELi2ELi16ELb1ELb0EEEJSH_NS5_IJSF_NSA_ILi32EEEEEESI_SJ_SI_SJ_NS1F_6fusion15FusionCallbacksIS1J_NS1M_13LinCombEltActINS1F_6thread4ReLuESI_fSI_fLNS_15FloatRoundStyleE2EEESH_S1L_JEEES12_NS13_INS14_ILi2ELi4ELi3EEES17_NST_INS5_IJS18_S1K_EEENS5_IJS1K_SB_EEEEEEENS4_17SM75_U32x4_LDSM_NENS4_14SM90_TMA_STOREES1Y_NS4_17SM90_U32x4_STSM_NENS4_9Copy_AtomIJS21_NS_6half_tEEEEvEEEvvEEEEvNT_6ParamsE:
        .type           _ZN7cutlass13device_kernelINS_4gemm6kernel13GemmUniversalIN4cute5tupleIJiiiiEEENS1_10collective13CollectiveMmaINS1_34MainloopSm90TmaGmmaWarpSpecializedILi8ENS5_IJNS4_1CILi1EEESB_SB_EEENS1_35KernelTmaWarpSpecializedCooperativeEEENS5_IJNSA_ILi128EEENSA_ILi64EEESG_EEENS_10bfloat16_tENS5_IJlSB_lEEESI_SJ_NS4_8TiledMMAINS4_8MMA_AtomIJNS4_4SM904GMMA27MMA_64x64x16_F32BF16BF16_SSILNSN_5MajorE0ELSP_0ELNSN_7ScaleInE1ELSQ_1EEEEEENS4_6LayoutINS5_IJNSA_ILi2EEESB_SB_EEENS5_IJSB_NSA_ILi0EEESW_EEEEENS5_IJNS4_10UnderscoreESZ_SZ_EEEEENS4_13SM90_TMA_LOADENS4_14ComposedLayoutINS4_7SwizzleILi3ELi4ELi3EEENS4_18smem_ptr_flag_bitsILi16EEENST_INS5_IJNSA_ILi8EEESG_EEENS5_IJSG_SB_EEEEEEEvNS4_8identityES12_S1C_vS1D_EENS_8epilogue10collective18CollectiveEpilogueINS1F_22Sm90TmaWarpSpecializedILi3ELi2ELi16ELb1ELb0EEEJSH_NS5_IJSF_NSA_ILi32EEEEEESI_SJ_SI_SJ_NS1F_6fusion15FusionCallbacksIS1J_NS1M_13LinCombEltActINS1F_6thread4ReLuESI_fSI_fLNS_15FloatRoundStyleE2EEESH_S1L_JEEES12_NS13_INS14_ILi2ELi4ELi3EEES17_NST_INS5_IJS18_S1K_EEENS5_IJS1K_SB_EEEEEEENS4_17SM75_U32x4_LDSM_NENS4_14SM90_TMA_STOREES1Y_NS4_17SM90_U32x4_STSM_NENS4_9Copy_AtomIJS21_NS_6half_tEEEEvEEEvvEEEEvNT_6ParamsE,@function
        .size           _ZN7cutlass13device_kernelINS_4gemm6kernel13GemmUniversalIN4cute5tupleIJiiiiEEENS1_10collective13CollectiveMmaINS1_34MainloopSm90TmaGmmaWarpSpecializedILi8ENS5_IJNS4_1CILi1EEESB_SB_EEENS1_35KernelTmaWarpSpecializedCooperativeEEENS5_IJNSA_ILi128EEENSA_ILi64EEESG_EEENS_10bfloat16_tENS5_IJlSB_lEEESI_SJ_NS4_8TiledMMAINS4_8MMA_AtomIJNS4_4SM904GMMA27MMA_64x64x16_F32BF16BF16_SSILNSN_5MajorE0ELSP_0ELNSN_7ScaleInE1ELSQ_1EEEEEENS4_6LayoutINS5_IJNSA_ILi2EEESB_SB_EEENS5_IJSB_NSA_ILi0EEESW_EEEEENS5_IJNS4_10UnderscoreESZ_SZ_EEEEENS4_13SM90_TMA_LOADENS4_14ComposedLayoutINS4_7SwizzleILi3ELi4ELi3EEENS4_18smem_ptr_flag_bitsILi16EEENST_INS5_IJNSA_ILi8EEESG_EEENS5_IJSG_SB_EEEEEEEvNS4_8identityES12_S1C_vS1D_EENS_8epilogue10collective18CollectiveEpilogueINS1F_22Sm90TmaWarpSpecializedILi3ELi2ELi16ELb1ELb0EEEJSH_NS5_IJSF_NSA_ILi32EEEEEESI_SJ_SI_SJ_NS1F_6fusion15FusionCallbacksIS1J_NS1M_13LinCombEltActINS1F_6thread4ReLuESI_fSI_fLNS_15FloatRoundStyleE2EEESH_S1L_JEEES12_NS13_INS14_ILi2ELi4ELi3EEES17_NST_INS5_IJS18_S1K_EEENS5_IJS1K_SB_EEEEEEENS4_17SM75_U32x4_LDSM_NENS4_14SM90_TMA_STOREES1Y_NS4_17SM90_U32x4_STSM_NENS4_9Copy_AtomIJS21_NS_6half_tEEEEvEEEvvEEEEvNT_6ParamsE,(.L_x_158 - _ZN7cutlass13device_kernelINS_4gemm6kernel13GemmUniversalIN4cute5tupleIJiiiiEEENS1_10collective13CollectiveMmaINS1_34MainloopSm90TmaGmmaWarpSpecializedILi8ENS5_IJNS4_1CILi1EEESB_SB_EEENS1_35KernelTmaWarpSpecializedCooperativeEEENS5_IJNSA_ILi128EEENSA_ILi64EEESG_EEENS_10bfloat16_tENS5_IJlSB_lEEESI_SJ_NS4_8TiledMMAINS4_8MMA_AtomIJNS4_4SM904GMMA27MMA_64x64x16_F32BF16BF16_SSILNSN_5MajorE0ELSP_0ELNSN_7ScaleInE1ELSQ_1EEEEEENS4_6LayoutINS5_IJNSA_ILi2EEESB_SB_EEENS5_IJSB_NSA_ILi0EEESW_EEEEENS5_IJNS4_10UnderscoreESZ_SZ_EEEEENS4_13SM90_TMA_LOADENS4_14ComposedLayoutINS4_7SwizzleILi3ELi4ELi3EEENS4_18smem_ptr_flag_bitsILi16EEENST_INS5_IJNSA_ILi8EEESG_EEENS5_IJSG_SB_EEEEEEEvNS4_8identityES12_S1C_vS1D_EENS_8epilogue10collective18CollectiveEpilogueINS1F_22Sm90TmaWarpSpecializedILi3ELi2ELi16ELb1ELb0EEEJSH_NS5_IJSF_NSA_ILi32EEEEEESI_SJ_SI_SJ_NS1F_6fusion15FusionCallbacksIS1J_NS1M_13LinCombEltActINS1F_6thread4ReLuESI_fSI_fLNS_15FloatRoundStyleE2EEESH_S1L_JEEES12_NS13_INS14_ILi2ELi4ELi3EEES17_NST_INS5_IJS18_S1K_EEENS5_IJS1K_SB_EEEEEEENS4_17SM75_U32x4_LDSM_NENS4_14SM90_TMA_STOREES1Y_NS4_17SM90_U32x4_STSM_NENS4_9Copy_AtomIJS21_NS_6half_tEEEEvEEEvvEEEEvNT_6ParamsE)
        .other          _ZN7cutlass13device_kernelINS_4gemm6kernel13GemmUniversalIN4cute5tupleIJiiiiEEENS1_10collective13CollectiveMmaINS1_34MainloopSm90TmaGmmaWarpSpecializedILi8ENS5_IJNS4_1CILi1EEESB_SB_EEENS1_35KernelTmaWarpSpecializedCooperativeEEENS5_IJNSA_ILi128EEENSA_ILi64EEESG_EEENS_10bfloat16_tENS5_IJlSB_lEEESI_SJ_NS4_8TiledMMAINS4_8MMA_AtomIJNS4_4SM904GMMA27MMA_64x64x16_F32BF16BF16_SSILNSN_5MajorE0ELSP_0ELNSN_7ScaleInE1ELSQ_1EEEEEENS4_6LayoutINS5_IJNSA_ILi2EEESB_SB_EEENS5_IJSB_NSA_ILi0EEESW_EEEEENS5_IJNS4_10UnderscoreESZ_SZ_EEEEENS4_13SM90_TMA_LOADENS4_14ComposedLayoutINS4_7SwizzleILi3ELi4ELi3EEENS4_18smem_ptr_flag_bitsILi16EEENST_INS5_IJNSA_ILi8EEESG_EEENS5_IJSG_SB_EEEEEEEvNS4_8identityES12_S1C_vS1D_EENS_8epilogue10collective18CollectiveEpilogueINS1F_22Sm90TmaWarpSpecializedILi3ELi2ELi16ELb1ELb0EEEJSH_NS5_IJSF_NSA_ILi32EEEEEESI_SJ_SI_SJ_NS1F_6fusion15FusionCallbacksIS1J_NS1M_13LinCombEltActINS1F_6thread4ReLuESI_fSI_fLNS_15FloatRoundStyleE2EEESH_S1L_JEEES12_NS13_INS14_ILi2ELi4ELi3EEES17_NST_INS5_IJS18_S1K_EEENS5_IJS1K_SB_EEEEEEENS4_17SM75_U32x4_LDSM_NENS4_14SM90_TMA_STOREES1Y_NS4_17SM90_U32x4_STSM_NENS4_9Copy_AtomIJS21_NS_6half_tEEEEvEEEvvEEEEvNT_6ParamsE,@"STO_CUDA_ENTRY STV_DEFAULT"
_ZN7cutlass13device_kernelINS_4gemm6kernel13GemmUniversalIN4cute5tupleIJiiiiEEENS1_10collective13CollectiveMmaINS1_34MainloopSm90TmaGmmaWarpSpecializedILi8ENS5_IJNS4_1CILi1EEESB_SB_EEENS1_35KernelTmaWarpSpecializedCooperativeEEENS5_IJNSA_ILi128EEENSA_ILi64EEESG_EEENS_10bfloat16_tENS5_IJlSB_lEEESI_SJ_NS4_8TiledMMAINS4_8MMA_AtomIJNS4_4SM904GMMA27MMA_64x64x16_F32BF16BF16_SSILNSN_5MajorE0ELSP_0ELNSN_7ScaleInE1ELSQ_1EEEEEENS4_6LayoutINS5_IJNSA_ILi2EEESB_SB_EEENS5_IJSB_NSA_ILi0EEESW_EEEEENS5_IJNS4_10UnderscoreESZ_SZ_EEEEENS4_13SM90_TMA_LOADENS4_14ComposedLayoutINS4_7SwizzleILi3ELi4ELi3EEENS4_18smem_ptr_flag_bitsILi16EEENST_INS5_IJNSA_ILi8EEESG_EEENS5_IJSG_SB_EEEEEEEvNS4_8identityES12_S1C_vS1D_EENS_8epilogue10collective18CollectiveEpilogueINS1F_22Sm90TmaWarpSpecializedILi3ELi2ELi16ELb1ELb0EEEJSH_NS5_IJSF_NSA_ILi32EEEEEESI_SJ_SI_SJ_NS1F_6fusion15FusionCallbacksIS1J_NS1M_13LinCombEltActINS1F_6thread4ReLuESI_fSI_fLNS_15FloatRoundStyleE2EEESH_S1L_JEEES12_NS13_INS14_ILi2ELi4ELi3EEES17_NST_INS5_IJS18_S1K_EEENS5_IJS1K_SB_EEEEEEENS4_17SM75_U32x4_LDSM_NENS4_14SM90_TMA_STOREES1Y_NS4_17SM90_U32x4_STSM_NENS4_9Copy_AtomIJS21_NS_6half_tEEEEvEEEvvEEEEvNT_6ParamsE:
[----:B------:R-:W1:Y:S01]  /*0000*/  LDC R1, c[0x0][0x28] ;  /* 0x00000a00ff017b82 */ /* 0x000e620000000800 */
[----:B------:R-:W2:Y:S07]  /*0010*/  S2R R18, SR_TID.X ;  /* 0x0000000000127919 */ /* 0x000eae0000002100 */
[----:B------:R-:W3:Y:S01]  /*0020*/  LDC.64 R4, c[0x0][0x588] ;  /* 0x00016200ff047b82 */ /* 0x000ee20000000a00 */
[----:B------:R-:W-:Y:S01]  /*0030*/  ELECT P0, URZ, PT ;  /* 0x00000000003f782f */ /* 0x000fe20003800000 */
[----:B------:R-:W-:Y:S01]  /*0040*/  BSSY B0, `(.L_x_0) ;  /* 0x0000016000007945 */ /* 0x000fe20003800000 */
[----:B--2---:R-:W-:-:S02]  /*0050*/  SHF.R.U32.HI R6, RZ, 0x5, R18 ;  /* 0x00000005ff067819 */ /* 0x004fc40000011612 */
[----:B------:R-:W-:-:S03]  /*0060*/  SHF.R.U32.HI R2, RZ, 0x7, R18 ;  /* 0x00000007ff027819 */ /* 0x000fc60000011612 */
[----:B------:R-:W2:Y:S04]  /*0070*/  SHFL.IDX PT, R0, R6, RZ, 0x1f ;  /* 0x00001fff06007589 */ /* 0x000ea800000e0000 */
[----:B------:R4:W1:Y:S01]  /*0080*/  SHFL.IDX PT, R10, R2, RZ, 0x1f ;  /* 0x00001fff020a7589 */ /* 0x00086200000e0000 */
[----:B--2---:R-:W-:Y:S02]  /*0090*/  ISETP.NE.OR P0, PT, R0, RZ, !P0 ;  /* 0x000000ff0000720c */ /* 0x004fe40004705670 */
[----:B------:R-:W-:-:S11]  /*00a0*/  SHF.R.S32.HI R3, RZ, 0x1f, R0 ;  /* 0x0000001fff037819 */ /* 0x000fd60000011400 */
[----:B-1-34-:R-:W-:Y:S05]  /*00b0*/  @P0 BRA `(.L_x_1) ;  /* 0x0000000000380947 */ /* 0x01afea0003800000 */
[----:B------:R-:W-:Y:S02]  /*00c0*/  ULDC.64 UR4, c[0x0][0x198] ;  /* 0x0000660000047ab9 */ /* 0x000fe40000000a00 */
[----:B------:R-:W-:Y:S02]  /*00d0*/  UIADD3 UR6, UP0, UR4, 0xf0, URZ ;  /* 0x000000f004067890 */ /* 0x000fe4000ff1e03f */
[----:B------:R-:W-:Y:S02]  /*00e0*/  UIADD3 UR8, UP1, UR4, 0x1f0, URZ ;  /* 0x000001f004087890 */ /* 0x000fe4000ff3e03f */
[----:B------:R-:W-:Y:S02]  /*00f0*/  UIADD3 UR10, UP2, UR4, 0x3f0, URZ ;  /* 0x000003f0040a7890 */ /* 0x000fe4000ff5e03f */
[----:B------:R-:W-:Y:S02]  /*0100*/  UIADD3 UR4, UP3, UR4, 0x4f0, URZ ;  /* 0x000004f004047890 */ /* 0x000fe4000ff7e03f */
[----:B------:R-:W-:-:S02]  /*0110*/  UIADD3.X UR7, URZ, UR5, URZ, UP0, !UPT ;  /* 0x000000053f077290 */ /* 0x000fc400087fe43f */
[----:B------:R-:W-:Y:S02]  /*0120*/  UIADD3.X UR9, URZ, UR5, URZ, UP1, !UPT ;  /* 0x000000053f097290 */ /* 0x000fe40008ffe43f */
[----:B------:R-:W-:Y:S02]  /*0130*/  UIADD3.X UR11, URZ, UR5, URZ, UP2, !UPT ;  /* 0x000000053f0b7290 */ /* 0x000fe400097fe43f */
[----:B------:R-:W-:-:S03]  /*0140*/  UIADD3.X UR5, URZ, UR5, URZ, UP3, !UPT ;  /* 0x000000053f057290 */ /* 0x000fc60009ffe43f */
[----:B------:R1:W-:Y:S02]  /*0150*/  UTMACCTL.PF [UR6] ;  /* 0x00000000060079b9 */ /* 0x0003e40008040000 */
[----:B------:R1:W-:Y:S02]  /*0160*/  UTMACCTL.PF [UR8] ;  /* 0x00000000080079b9 */ /* 0x0003e40008040000 */
[----:B------:R1:W-:Y:S02]  /*0170*/  UTMACCTL.PF [UR10] ;  /* 0x000000000a0079b9 */ /* 0x0003e40008040000 */
[----:B------:R1:W-:Y:S02]  /*0180*/  UTMACCTL.PF [UR4] ;  /* 0x00000000040079b9 */ /* 0x0003e40008040000 */
[----:B-1----:R-:W-:Y:S01]  /*0190*/  NOP ;  /* 0x0000000000007918 */ /* 0x002fe20000000000 */
.L_x_1:
[----:B------:R-:W-:Y:S05]  /*01a0*/  BSYNC B0 ;  /* 0x0000000000007941 */ /* 0x000fea0003800000 */
.L_x_0:
[----:B------:R-:W-:Y:S01]  /*01b0*/  ULDC.64 UR4, c[0x0][0x590] ;  /* 0x0001640000047ab9 */ /* 0x000fe20000000a00 */
[----:B------:R-:W-:Y:S01]  /*01c0*/  LEA.HI R3, R3, R0, RZ, 0x2 ;  /* 0x0000000003037211 */ /* 0x000fe200078f10ff */
[----:B------:R-:W-:Y:S01]  /*01d0*/  ULDC.64 UR54, c[0x0][0x208] ;  /* 0x0000820000367ab9 */ /* 0x000fe20000000a00 */
[----:B------:R-:W-:Y:S01]  /*01e0*/  ISETP.NE.U32.AND P2, PT, RZ, UR4, PT ;  /* 0x00000004ff007c0c */ /* 0x000fe2000bf45070 */
[----:B------:R-:W-:Y:S01]  /*01f0*/  IMAD.MOV.U32 R2, RZ, RZ, R4 ;  /* 0x000000ffff027224 */ /* 0x000fe200078e0004 */
[----:B------:R-:W-:Y:S02]  /*0200*/  LOP3.LUT R3, R3, 0xfffffffc, RZ, 0xc0, !PT ;  /* 0xfffffffc03037812 */ /* 0x000fe400078ec0ff */
[----:B------:R-:W-:Y:S02]  /*0210*/  ISETP.NE.AND.EX P3, PT, RZ, UR5, PT, P2 ;  /* 0x00000005ff007c0c */ /* 0x000fe4000bf65320 */
[----:B------:R-:W-:Y:S01]  /*0220*/  PRMT R7, RZ, 0x7610, R7 ;  /* 0x00007610ff077816 */ /* 0x000fe20000000007 */
[----:B------:R-:W-:-:S02]  /*0230*/  IMAD.IADD R0, R0, 0x1, -R3 ;  /* 0x0000000100007824 */ /* 0x000fc400078e0a03 */
[----:B------:R-:W-:-:S08]  /*0240*/  IMAD.MOV.U32 R3, RZ, RZ, R5 ;  /* 0x000000ffff037224 */ /* 0x000fd000078e0005 */
[----:B------:R-:W-:Y:S05]  /*0250*/  @P3 BRA `(.L_x_2) ;  /* 0x0000000000303947 */ /* 0x000fea0003800000 */
[----:B------:R-:W-:Y:S02]  /*0260*/  ULDC.64 UR6, c[0x0][0x588] ;  /* 0x0001620000067ab9 */ /* 0x000fe40000000a00 */
[----:B------:R-:W-:-:S04]  /*0270*/  ISETP.NE.U32.AND P0, PT, RZ, UR6, PT ;  /* 0x00000006ff007c0c */ /* 0x000fc8000bf05070 */
[----:B------:R-:W-:-:S13]  /*0280*/  ISETP.NE.AND.EX P0, PT, RZ, UR7, PT, P0 ;  /* 0x00000007ff007c0c */ /* 0x000fda000bf05300 */
[----:B------:R-:W-:Y:S05]  /*0290*/  @!P0 BRA `(.L_x_3) ;  /* 0x0000000000108947 */ /* 0x000fea0003800000 */
[----:B------:R-:W2:Y:S02]  /*02a0*/  LDG.E R7, desc[UR54][R2.64] ;  /* 0x0000003602077981 */ /* 0x000ea4000c1e1900 */
[----:B--2---:R-:W-:Y:S01]  /*02b0*/  FSETP.NEU.AND P1, PT, R7, RZ, PT ;  /* 0x000000ff0700720b */ /* 0x004fe20003f2d000 */
[----:B------:R-:W-:Y:S01]  /*02c0*/  IMAD.MOV.U32 R7, RZ, RZ, 0x1 ;  /* 0x00000001ff077424 */ /* 0x000fe200078e00ff */
[----:B------:R-:W-:Y:S11]  /*02d0*/  BRA `(.L_x_2) ;  /* 0x0000000000107947 */ /* 0x000ff60003800000 */
.L_x_3:
[----:B------:R-:W-:Y:S01]  /*02e0*/  ULDC UR6, c[0x0][0x580] ;  /* 0x0001600000067ab9 */ /* 0x000fe20000000800 */
[----:B------:R-:W-:Y:S01]  /*02f0*/  IMAD.MOV.U32 R7, RZ, RZ, 0x1 ;  /* 0x00000001ff077424 */ /* 0x000fe200078e00ff */
[----:B------:R-:W-:Y:S02]  /*0300*/  FSETP.NEU.AND P1, PT, RZ, UR6, PT ;  /* 0x00000006ff007c0b */ /* 0x000fe4000bf2d000 */
[----:B------:R-:W-:-:S11]  /*0310*/  CS2R R2, SRZ ;  /* 0x0000000000027805 */ /* 0x000fd6000001ff00 */
.L_x_2:
[----:B------:R-:W-:Y:S02]  /*0320*/  ISETP.NE.U32.AND P4, PT, R2, RZ, PT ;  /* 0x000000ff0200720c */ /* 0x000fe40003f85070 */
[----:B------:R-:W-:Y:S02]  /*0330*/  ISETP.NE.AND.EX P5, PT, RZ, UR5, PT, P2 ;  /* 0x00000005ff007c0c */ /* 0x000fe4000bfa5320 */
[----:B------:R-:W-:Y:S02]  /*0340*/  ISETP.NE.AND.EX P2, PT, R3, RZ, PT, P4 ;  /* 0x000000ff0300720c */ /* 0x000fe40003f45340 */
[----:B------:R-:W-:-:S11]  /*0350*/  PLOP3.LUT P0, PT, PT, PT, PT, 0x8, 0x0 ;  /* 0x000000000000781c */ /* 0x000fd60003f0e170 */
[----:B------:R-:W-:Y:S05]  /*0360*/  @P2 BRA P5, `(.L_x_4) ;  /* 0x0000000000342947 */ /* 0x000fea0002800000 */
[----:B------:R-:W-:-:S04]  /*0370*/  ISETP.NE.U32.AND P0, PT, RZ, UR4, PT ;  /* 0x00000004ff007c0c */ /* 0x000fc8000bf05070 */
[----:B------:R-:W-:-:S13]  /*0380*/  ISETP.NE.AND.EX P0, PT, RZ, UR5, PT, P0 ;  /* 0x00000005ff007c0c */ /* 0x000fda000bf05300 */
[----:B------:R-:W-:Y:S05]  /*0390*/  @!P0 BRA `(.L_x_5) ;  /* 0x0000000000248947 */ /* 0x000fea0003800000 */
[----:B------:R-:W-:Y:S02]  /*03a0*/  PRMT R7, R7, 0x9910, RZ ;  /* 0x0000991007077816 */ /* 0x000fe400000000ff */
[----:B------:R-:W-:Y:S02]  /*03b0*/  ISETP.NE.U32.AND P0, PT, R2, RZ, PT ;  /* 0x000000ff0200720c */ /* 0x000fe40003f05070 */
[----:B------:R-:W-:Y:S02]  /*03c0*/  ISETP.NE.AND P2, PT, R7, RZ, PT ;  /* 0x000000ff0700720c */ /* 0x000fe40003f45270 */
[----:B------:R-:W-:Y:S02]  /*03d0*/  ISETP.NE.AND.EX P0, PT, R3, RZ, PT, P0 ;  /* 0x000000ff0300720c */ /* 0x000fe40003f05300 */
[----:B------:R-:W-:-:S09]  /*03e0*/  SEL R2, RZ, 0xffffffff, P1 ;  /* 0xffffffffff027807 */ /* 0x000fd20000800000 */
[----:B------:R-:W-:-:S04]  /*03f0*/  @!P2 SEL R2, RZ, 0xffffffff, P0 ;  /* 0xffffffffff02a807 */ /* 0x000fc80000000000 */
[----:B------:R-:W-:-:S04]  /*0400*/  LOP3.LUT R2, R2, 0x1, RZ, 0xc0, !PT ;  /* 0x0000000102027812 */ /* 0x000fc800078ec0ff */
[----:B------:R-:W-:Y:S01]  /*0410*/  ISETP.EQ.U32.AND P0, PT, R2, 0x1, PT ;  /* 0x000000010200780c */ /* 0x000fe20003f02070 */
[----:B------:R-:W-:-:S12]  /*0420*/  BRA `(.L_x_4) ;  /* 0x0000000000047947 */ /* 0x000fd80003800000 */
.L_x_5:
[----:B------:R-:W-:-:S13]  /*0430*/  PLOP3.LUT P0, PT, P1, PT, PT, 0x8, 0x0 ;  /* 0x000000000000781c */ /* 0x000fda0000f0e170 */
.L_x_4:
[----:B------:R-:W1:Y:S02]  /*0440*/  SHFL.IDX PT, R2, R6, RZ, 0x1f ;  /* 0x00001fff06027589 */ /* 0x000e6400000e0000 */
[----:B-1----:R-:W-:-:S13]  /*0450*/  ISETP.NE.AND P1, PT, R2, RZ, PT ;  /* 0x000000ff0200720c */ /* 0x002fda0003f25270 */
[----:B------:R-:W-:Y:S05]  /*0460*/  @P1 BRA `(.L_x_6) ;  /* 0x0000000000841947 */ /* 0x000fea0003800000 */
[----:B------:R-:W-:Y:S01]  /*0470*/  ELECT P1, URZ, PT ;  /* 0x00000000003f782f */ /* 0x000fe20003820000 */
[----:B------:R-:W-:-:S12]  /*0480*/  BSSY B0, `(.L_x_6) ;  /* 0x000001f000007945 */ /* 0x000fd80003800000 */
[----:B------:R-:W-:Y:S05]  /*0490*/  @!P1 BRA `(.L_x_7) ;  /* 0x0000000000749947 */ /* 0x000fea0003800000 */
[----:B------:R-:W1:Y:S01]  /*04a0*/  S2UR UR8, SR_CgaCtaId ;  /* 0x00000000000879c3 */ /* 0x000e620000008800 */
[----:B------:R-:W-:Y:S01]  /*04b0*/  UMOV UR4, 0x400 ;  /* 0x0000040000047882 */ /* 0x000fe20000000000 */
[----:B------:R-:W-:Y:S01]  /*04c0*/  UMOV UR5, 0x1 ;  /* 0x0000000100057882 */ /* 0x000fe20000000000 */
[----:B------:R-:W-:Y:S02]  /*04d0*/  UMOV UR6, 0x100 ;  /* 0x0000010000067882 */ /* 0x000fe40000000000 */
[----:B------:R-:W-:-:S04]  /*04e0*/  UIADD3 UR6, -UR6, 0x100000, URZ ;  /* 0x0010000006067890 */ /* 0x000fc8000fffe13f */
[----:B------:R-:W-:Y:S02]  /*04f0*/  USHF.L.U32 UR7, UR6, 0xb, URZ ;  /* 0x0000000b06077899 */ /* 0x000fe4000800063f */
[----:B------:R-:W-:Y:S02]  /*0500*/  USHF.L.U32 UR6, UR6, 0x1, URZ ;  /* 0x0000000106067899 */ /* 0x000fe4000800063f */
[----:B-1----:R-:W-:Y:S02]  /*0510*/  ULEA UR8, UR8, UR4, 0x18 ;  /* 0x0000000408087291 */ /* 0x002fe4000f8ec03f */
[----:B------:R-:W-:-:S04]  /*0520*/  UIADD3 UR4, -UR5, 0x100000, URZ ;  /* 0x0010000005047890 */ /* 0x000fc8000fffe13f */
[----:B------:R-:W-:Y:S02]  /*0530*/  USHF.L.U32 UR5, UR4, 0xb, URZ ;  /* 0x0000000b04057899 */ /* 0x000fe4000800063f */
[----:B------:R-:W-:Y:S01]  /*0540*/  USHF.L.U32 UR4, UR4, 0x1, URZ ;  /* 0x0000000104047899 */ /* 0x000fe2000800063f */
[----:B------:R-:W1:Y:S11]  /*0550*/  FENCE.VIEW.ASYNC.S ;  /* 0x00000000000073c6 */ /* 0x000e760000000000 */
[----:B-1----:R1:W2:Y:S01]  /*0560*/  SYNCS.EXCH.64 URZ, [UR8], UR4 ;  /* 0x00000004083f75b2 */ /* 0x0022a20008000100 */
[----:B------:R1:W3:Y:S01]  /*0570*/  SYNCS.EXCH.64 URZ, [UR8+0x40], UR6 ;  /* 0x00004006083f75b2 */ /* 0x0002e20008000100 */
[----:B------:R1:W4:Y:S01]  /*0580*/  SYNCS.EXCH.64 URZ, [UR8+0x8], UR4 ;  /* 0x00000804083f75b2 */ /* 0x0003220008000100 */
[----:B------:R1:W1:Y:S01]  /*0590*/  SYNCS.EXCH.64 URZ, [UR8+0x48], UR6 ;  /* 0x00004806083f75b2 */ /* 0x0002620008000100 */
        /* <DEDUP_REMOVED lines=12> */
[----:B------:R-:W-:Y:S01]  /*0660*/  NOP ;  /* 0x0000000000007918 */ /* 0x000fe20000000000 */
.L_x_7:
[----:B-1----:R-:W-:Y:S05]  /*0670*/  BSYNC B0 ;  /* 0x0000000000007941 */ /* 0x002fea0003800000 */
.L_x_6:
[----:B------:R-:W1:Y:S01]  /*0680*/  SHFL.IDX PT, R3, R6, RZ, 0x1f ;  /* 0x00001fff06037589 */ /* 0x000e6200000e0000 */
[----:B------:R-:W2:Y:S01]  /*0690*/  LDC R2, c[0x0][0x904] ;  /* 0x00024100ff027b82 */ /* 0x000ea20000000800 */
[----:B------:R-:W-:Y:S01]  /*06a0*/  NOP ;  /* 0x0000000000007918 */ /* 0x000fe20000000000 */
[----:B-1----:R-:W-:-:S13]  /*06b0*/  ISETP.NE.AND P1, PT, R3, RZ, PT ;  /* 0x000000ff0300720c */ /* 0x002fda0003f25270 */
[----:B------:R-:W-:Y:S05]  /*06c0*/  @P1 BRA `(.L_x_8) ;  /* 0x0000000000501947 */ /* 0x000fea0003800000 */
[----:B------:R-:W1:Y:S01]  /*06d0*/  S2UR UR5, SR_CgaCtaId ;  /* 0x00000000000579c3 */ /* 0x000e620000008800 */
[----:B------:R-:W-:Y:S01]  /*06e0*/  UMOV UR4, 0x400 ;  /* 0x0000040000047882 */ /* 0x000fe20000000000 */
[----:B------:R-:W-:Y:S01]  /*06f0*/  UMOV UR6, 0x20 ;  /* 0x0000002000067882 */ /* 0x000fe20000000000 */
[----:B------:R-:W-:Y:S01]  /*0700*/  UMOV UR7, 0x100 ;  /* 0x0000010000077882 */ /* 0x000fe20000000000 */
[----:B------:R-:W-:Y:S01]  /*0710*/  ELECT P1, URZ, PT ;  /* 0x00000000003f782f */ /* 0x000fe20003820000 */
[----:B-1----:R-:W-:Y:S02]  /*0720*/  ULEA UR8, UR5, UR4, 0x18 ;  /* 0x0000000405087291 */ /* 0x002fe4000f8ec03f */
[----:B------:R-:W-:-:S04]  /*0730*/  UIADD3 UR4, -UR6, 0x100000, URZ ;  /* 0x0010000006047890 */ /* 0x000fc8000fffe13f */
[----:B------:R-:W-:Y:S02]  /*0740*/  USHF.L.U32 UR5, UR4, 0xb, URZ ;  /* 0x0000000b04057899 */ /* 0x000fe4000800063f */
[----:B------:R-:W-:Y:S02]  /*0750*/  USHF.L.U32 UR4, UR4, 0x1, URZ ;  /* 0x0000000104047899 */ /* 0x000fe4000800063f */
[----:B------:R-:W-:-:S04]  /*0760*/  UIADD3 UR6, -UR7, 0x100000, URZ ;  /* 0x0010000007067890 */ /* 0x000fc8000fffe13f */
[----:B------:R-:W-:Y:S02]  /*0770*/  USHF.L.U32 UR7, UR6, 0xb, URZ ;  /* 0x0000000b06077899 */ /* 0x000fe4000800063f */
[----:B------:R-:W-:Y:S01]  /*0780*/  USHF.L.U32 UR6, UR6, 0x1, URZ ;  /* 0x0000000106067899 */ /* 0x000fe2000800063f */
[----:B------:R-:W1:Y:S03]  /*0790*/  FENCE.VIEW.ASYNC.S ;  /* 0x00000000000073c6 */ /* 0x000e660000000000 */
[----:B-1----:R1:W1:Y:S08]  /*07a0*/  SYNCS.EXCH.64 URZ, [UR8+0x80], UR4 ;  /* 0x00008004083f75b2 */ /* 0x0022700008000100 */
[----:B------:R1:W1:Y:S01]  /*07b0*/  SYNCS.EXCH.64 URZ, [UR8+0x98], UR6 ;  /* 0x00009806083f75b2 */ /* 0x0002620008000100 */
[----:B------:R1:W1:Y:S01]  /*07c0*/  SYNCS.EXCH.64 URZ, [UR8+0x88], UR4 ;  /* 0x00008804083f75b2 */ /* 0x0002620008000100 */
[----:B------:R1:W1:Y:S01]  /*07d0*/  SYNCS.EXCH.64 URZ, [UR8+0xa0], UR6 ;  /* 0x0000a006083f75b2 */ /* 0x0002620008000100 */
[----:B------:R1:W1:Y:S01]  /*07e0*/  SYNCS.EXCH.64 URZ, [UR8+0x90], UR4 ;  /* 0x00009004083f75b2 */ /* 0x0002620008000100 */
[----:B------:R1:W1:Y:S01]  /*07f0*/  SYNCS.EXCH.64 URZ, [UR8+0xa8], UR6 ;  /* 0x0000a806083f75b2 */ /* 0x0002620008000100 */
[----:B------:R-:W-:Y:S01]  /*0800*/  NOP ;  /* 0x0000000000007918 */ /* 0x000fe20000000000 */
.L_x_8:
[----:B------:R-:W5:Y:S01]  /*0810*/  SHFL.IDX PT, R6, R6, RZ, 0x1f ;  /* 0x00001fff06067589 */ /* 0x000f6200000e0000 */
[----:B------:R-:W-:Y:S01]  /*0820*/  ELECT P1, URZ, PT ;  /* 0x00000000003f782f */ /* 0x000fe20003820000 */
[----:B------:R-:W3:Y:S01]  /*0830*/  S2UR UR42, SR_CgaCtaId ;  /* 0x00000000002a79c3 */ /* 0x000ee20000008800 */
[----:B--2---:R-:W-:Y:S01]  /*0840*/  ISETP.NE.AND P6, PT, R2, 0x1, PT ;  /* 0x000000010200780c */ /* 0x004fe20003fc5270 */
[----:B------:R-:W2:Y:S01]  /*0850*/  S2R R3, SR_CTAID.Y ;  /* 0x0000000000037919 */ /* 0x000ea20000002600 */
[----:B-1----:R-:W-:Y:S01]  /*0860*/  UMOV UR4, 0x20 ;  /* 0x0000002000047882 */ /* 0x002fe20000000000 */
[----:B------:R-:W-:Y:S01]  /*0870*/  ISETP.NE.AND P4, PT, R0, RZ, PT ;  /* 0x000000ff0000720c */ /* 0x000fe20003f85270 */
[----:B------:R-:W-:Y:S01]  /*0880*/  NOP ;  /* 0x0000000000007918 */ /* 0x000fe20000000000 */
[----:B------:R-:W1:Y:S01]  /*0890*/  S2R R8, SR_CTAID.X ;  /* 0x0000000000087919 */ /* 0x000e620000002500 */
[----:B------:R-:W-:Y:S01]  /*08a0*/  P2R R7, PR, RZ, 0x40 ;  /* 0x00000040ff077803 */ /* 0x000fe20000000000 */
[----:B------:R-:W-:Y:S01]  /*08b0*/  IMAD.MOV.U32 R9, RZ, RZ, RZ ;  /* 0x000000ffff097224 */ /* 0x000fe200078e00ff */
[----:B------:R-:W-:Y:S05]  /*08c0*/  BSSY B6, `(.L_x_9) ;  /* 0x0000624000067945 */ /* 0x000fea0003800000 */
[----:B------:R-:W1:Y:S01]  /*08d0*/  @P6 LDC R17, c[0x0][0x10] ;  /* 0x00000400ff116b82 */ /* 0x000e620000000800 */
[----:B------:R-:W-:Y:S01]  /*08e0*/  @P6 IMAD.MOV.U32 R7, RZ, RZ, RZ ;  /* 0x000000ffff076224 */ /* 0x000fe200078e00ff */
[----:B-----5:R-:W-:-:S06]  /*08f0*/  ISETP.NE.OR P2, PT, R6, RZ, !P1 ;  /* 0x000000ff0600720c */ /* 0x020fcc0004f45670 */
[----:B------:R-:W5:Y:S01]  /*0900*/  @!P6 LDC R11, c[0x0][0xc] ;  /* 0x00000300ff0beb82 */ /* 0x000f620000000800 */
[----:B------:R-:W-:-:S04]  /*0910*/  ISETP.EQ.OR P1, PT, R0, 0x3, !P4 ;  /* 0x000000030000780c */ /* 0x000fc80006722670 */
[----:B------:R-:W-:-:S04]  /*0920*/  ISETP.EQ.AND P1, PT, R10, RZ, P1 ;  /* 0x000000ff0a00720c */ /* 0x000fc80000f22270 */
[----:B------:R-:W-:Y:S01]  /*0930*/  SEL R22, RZ, 0x1, !P1 ;  /* 0x00000001ff167807 */ /* 0x000fe20004800000 */
[----:B--2---:R-:W-:Y:S01]  /*0940*/  @P6 IMAD.MOV.U32 R6, RZ, RZ, R3 ;  /* 0x000000ffff066224 */ /* 0x004fe200078e0003 */
[----:B------:R-:W-:Y:S01]  /*0950*/  VOTEU.ALL UP0, P2 ;  /* 0x00000000003f7886 */ /* 0x000fe20001000000 */
[----:B------:R-:W-:Y:S02]  /*0960*/  VOTEU.ALL UP1, P2 ;  /* 0x00000000003f7886 */ /* 0x000fe40001020000 */
[----:B-1----:R-:W-:Y:S02]  /*0970*/  @P6 IMAD.WIDE.U32 R16, R8, R17, R6 ;  /* 0x0000001108106225 */ /* 0x002fe400078e0006 */
[----:B------:R-:W-:Y:S01]  /*0980*/  @!UP0 UMOV UR6, 0x400 ;  /* 0x0000040000068882 */ /* 0x000fe20000000000 */
[----:B------:R-:W-:-:S04]  /*0990*/  @!UP0 UIADD3 UR4, -UR4, 0x100000, URZ ;  /* 0x0010000004048890 */ /* 0x000fc8000fffe13f */
[----:B------:R-:W-:Y:S02]  /*09a0*/  @!UP0 USHF.L.U32 UR5, UR4, 0xb, URZ ;  /* 0x0000000b04058899 */ /* 0x000fe4000800063f */
[----:B------:R-:W-:Y:S01]  /*09b0*/  @!UP0 USHF.L.U32 UR4, UR4, 0x1, URZ ;  /* 0x0000000104048899 */ /* 0x000fe2000800063f */
[----:B------:R-:W-:Y:S01]  /*09c0*/  @P6 IMAD.MOV.U32 R7, RZ, RZ, RZ ;  /* 0x000000ffff076224 */ /* 0x000fe200078e00ff */
[----:B---3--:R-:W-:Y:S01]  /*09d0*/  @!UP0 ULEA UR8, UR42, UR6, 0x18 ;  /* 0x000000062a088291 */ /* 0x008fe2000f8ec03f */
[----:B------:R-:W-:Y:S01]  /*09e0*/  VOTEU.ALL UP0, P2 ;  /* 0x00000000003f7886 */ /* 0x000fe20001000000 */
[C---:B------:R-:W-:Y:S01]  /*09f0*/  ISETP.NE.AND P2, PT, R10.reuse, RZ, PT ;  /* 0x000000ff0a00720c */ /* 0x040fe20003f45270 */
[----:B------:R-:W-:Y:S01]  /*0a00*/  ULDC UR6, c[0x0][0xc] ;  /* 0x0000030000067ab9 */ /* 0x000fe20000000800 */
[----:B------:R-:W-:Y:S01]  /*0a10*/  ULDC UR7, c[0x0][0x10] ;  /* 0x0000040000077ab9 */ /* 0x000fe20000000800 */
[----:B------:R-:W-:Y:S01]  /*0a20*/  VIADD R10, R10, 0xffffffff ;  /* 0xffffffff0a0a7836 */ /* 0x000fe20000000000 */
[----:B------:R-:W-:Y:S01]  /*0a30*/  ISETP.EQ.AND P5, PT, R0, 0x2, !P2 ;  /* 0x000000020000780c */ /* 0x000fe200057a2270 */
[----:B------:R-:W-:-:S02]  /*0a40*/  @P6 IMAD.IADD R17, R17, 0x1, R7 ;  /* 0x0000000111116824 */ /* 0x000fc400078e0207 */
[----:B-----5:R-:W-:Y:S01]  /*0a50*/  @!P6 IMAD.WIDE.U32 R6, R11, R3, R8 ;  /* 0x000000030b06e225 */ /* 0x020fe200078e0008 */
[----:B------:R-:W-:Y:S01]  /*0a60*/  ISETP.GE.U32.AND P1, PT, R10, 0x2, PT ;  /* 0x000000020a00780c */ /* 0x000fe20003f26070 */
[----:B------:R-:W1:Y:S02]  /*0a70*/  FENCE.VIEW.ASYNC.S ;  /* 0x00000000000073c6 */ /* 0x000e640000000000 */
[----:B-1----:R-:W4:Y:S01]  /*0a80*/  @!UP0 SYNCS.EXCH.64 URZ, [UR8+0xb0], UR4 ;  /* 0x0000b004083f85b2 */ /* 0x002f220008000100 */
[----:B------:R-:W-:Y:S01]  /*0a90*/  SEL R19, RZ, 0x1, !P5 ;  /* 0x00000001ff137807 */ /* 0x000fe20006800000 */
[----:B------:R-:W-:Y:S01]  /*0aa0*/  @!P6 IMAD.MOV.U32 R16, RZ, RZ, R6 ;  /* 0x000000ffff10e224 */ /* 0x000fe200078e0006 */
[----:B------:R-:W-:Y:S01]  /*0ab0*/  SEL R22, R22, 0x2, P1 ;  /* 0x0000000216167807 */ /* 0x000fe20000800000 */
[----:B------:R-:W-:Y:S01]  /*0ac0*/  @!P6 IMAD.MOV.U32 R17, RZ, RZ, R7 ;  /* 0x000000ffff11e224 */ /* 0x000fe200078e0007 */
[----:B------:R-:W-:Y:S01]  /*0ad0*/  SEL R19, R19, 0x2, P1 ;  /* 0x0000000213137807 */ /* 0x000fe20000800000 */
[----:B------:R1:W4:Y:S01]  /*0ae0*/  @!UP1 SYNCS.EXCH.64 URZ, [UR8+0xb8], UR4 ;  /* 0x0000b804083f95b2 */ /* 0x0003220008000100 */
[----:B------:R-:W-:Y:S01]  /*0af0*/  NOP ;  /* 0x0000000000007918 */ /* 0x000fe20000000000 */
[----:B-1----:R-:W-:-:S03]  /*0b00*/  UIMAD.WIDE.U32 UR4, UR6, UR7, URZ ;  /* 0x00000007060472a5 */ /* 0x002fc6000f8e003f */
[----:B------:R-:W-:Y:S02]  /*0b10*/  ULDC UR6, c[0x0][0x14] ;  /* 0x0000050000067ab9 */ /* 0x000fe40000000800 */
[----:B------:R-:W-:Y:S02]  /*0b20*/  UIMAD.WIDE.U32 UR36, UR4, UR6, URZ ;  /* 0x00000006042472a5 */ /* 0x000fe4000f8e003f */
[----:B------:R-:W-:-:S04]  /*0b30*/  UIMAD UR41, UR5, UR6, URZ ;  /* 0x00000006052972a4 */ /* 0x000fc8000f8e023f */
[----:B------:R-:W-:Y:S01]  /*0b40*/  UIADD3 UR41, UR37, UR41, URZ ;  /* 0x0000002925297290 */ /* 0x000fe2000fffe03f */
[----:B----4-:R-:W-:Y:S06]  /*0b50*/  BAR.SYNC.DEFER_BLOCKING 0x0 ;  /* 0x0000000000007b1d */ /* 0x010fec0000010000 */
[----:B------:R-:W-:Y:S05]  /*0b60*/  @!P2 BRA `(.L_x_10) ;  /* 0x000000340090a947 */ /* 0x000fea0003800000 */
[----:B------:R-:W-:-:S13]  /*0b70*/  ISETP.GT.U32.AND P0, PT, R10, 0x1, PT ;  /* 0x000000010a00780c */ /* 0x000fda0003f04070 */
[----:B------:R-:W-:Y:S05]  /*0b80*/  @P0 BRA `(.L_x_11) ;  /* 0x0000005c00dc0947 */ /* 0x000fea0003800000 */
[----:B------:R-:W-:Y:S01]  /*0b90*/  ULDC.64 UR4, c[0x0][0x8f8] ;  /* 0x00023e0000047ab9 */ /* 0x000fe20000000a00 */
[----:B------:R-:W-:Y:S01]  /*0ba0*/  UMOV UR47, 0xffffffff ;  /* 0xffffffff002f7882 */ /* 0x000fe20000000000 */
[----:B------:R-:W-:Y:S01]  /*0bb0*/  ISETP.GE.U32.AND P0, PT, R16, UR4, PT ;  /* 0x0000000410007c0c */ /* 0x000fe2000bf06070 */
[----:B------:R-:W-:Y:S01]  /*0bc0*/  IMAD.MOV.U32 R23, RZ, RZ, -0x1 ;  /* 0xffffffffff177424 */ /* 0x000fe200078e00ff */
[----:B------:R-:W-:Y:S01]  /*0bd0*/  PRMT R56, RZ, 0x7610, R56 ;  /* 0x00007610ff387816 */ /* 0x000fe20000000038 */
[----:B------:R-:W-:Y:S01]  /*0be0*/  IMAD.MOV.U32 R60, RZ, RZ, -0x1 ;  /* 0xffffffffff3c7424 */ /* 0x000fe200078e00ff */
[----:B------:R-:W-:Y:S02]  /*0bf0*/  ISETP.GE.U32.AND.EX P0, PT, R17, UR5, PT, P0 ;  /* 0x0000000511007c0c */ /* 0x000fe4000bf06100 */
[----:B------:R-:W-:-:S11]  /*0c00*/  PRMT R0, RZ, 0x7610, R0 ;  /* 0x00007610ff007816 */ /* 0x000fd60000000000 */
[----:B------:R-:W-:Y:S05]  /*0c10*/  @P0 BRA `(.L_x_12) ;  /* 0x0000000400600947 */ /* 0x000fea0003800000 */
[----:B------:R-:W1:Y:S01]  /*0c20*/  LDC.64 R14, c[0x0][0x8d0] ;  /* 0x00023400ff0e7b82 */ /* 0x000e620000000a00 */
[----:B------:R-:W-:Y:S02]  /*0c30*/  IMAD.MOV.U32 R4, RZ, RZ, R16 ;  /* 0x000000ffff047224 */ /* 0x000fe400078e0010 */
[----:B------:R-:W-:-:S05]  /*0c40*/  IMAD.MOV.U32 R5, RZ, RZ, R17 ;  /* 0x000000ffff057224 */ /* 0x000fca00078e0011 */
[----:B------:R-:W2:Y:S08]  /*0c50*/  LDC R0, c[0x0][0x8d8] ;  /* 0x00023600ff007b82 */ /* 0x000eb00000000800 */
[----:B------:R-:W3:Y:S01]  /*0c60*/  LDC.64 R20, c[0x0][0x8c8] ;  /* 0x00023200ff147b82 */ /* 0x000ee20000000a00 */
[----:B-1----:R-:W-:-:S04]  /*0c70*/  ISETP.NE.U32.AND P0, PT, R14, RZ, PT ;  /* 0x000000ff0e00720c */ /* 0x002fc80003f05070 */
[----:B------:R-:W-:-:S13]  /*0c80*/  ISETP.NE.AND.EX P0, PT, R15, RZ, PT, P0 ;  /* 0x000000ff0f00720c */ /* 0x000fda0003f05300 */
[----:B--23--:R-:W-:Y:S05]  /*0c90*/  @!P0 BRA `(.L_x_13) ;  /* 0x0000000000288947 */ /* 0x00cfea0003800000 */
[----:B------:R-:W1:Y:S02]  /*0ca0*/  LDC R11, c[0x0][0x8dc] ;  /* 0x00023700ff0b7b82 */ /* 0x000e640000000800 */
[----:B-1----:R-:W-:-:S05]  /*0cb0*/  IADD3 R11, P0, R16, R11, RZ ;  /* 0x0000000b100b7210 */ /* 0x002fca0007f1e0ff */
[----:B------:R-:W-:-:S04]  /*0cc0*/  IMAD.X R13, RZ, RZ, R17, P0 ;  /* 0x000000ffff0d7224 */ /* 0x000fc800000e0611 */
[----:B------:R-:W-:-:S04]  /*0cd0*/  IMAD.WIDE.U32 R4, R13, R14, RZ ;  /* 0x0000000e0d047225 */ /* 0x000fc800078e00ff */
[----:B------:R-:W-:-:S04]  /*0ce0*/  IMAD.WIDE.U32 R6, P0, R11, R15, R4 ;  /* 0x0000000f0b067225 */ /* 0x000fc80007800004 */
[----:B------:R-:W-:-:S04]  /*0cf0*/  IMAD.WIDE.U32 R4, R11, R14, RZ ;  /* 0x0000000e0b047225 */ /* 0x000fc800078e00ff */
[----:B------:R-:W-:Y:S01]  /*0d00*/  IMAD.X R11, RZ, RZ, RZ, P0 ;  /* 0x000000ffff0b7224 */ /* 0x000fe200000e06ff */
[----:B------:R-:W-:Y:S01]  /*0d10*/  IADD3 RZ, P0, R5, R6, RZ ;  /* 0x0000000605ff7210 */ /* 0x000fe20007f1e0ff */
[----:B------:R-:W-:-:S04]  /*0d20*/  IMAD.MOV.U32 R10, RZ, RZ, R7 ;  /* 0x000000ffff0a7224 */ /* 0x000fc800078e0007 */
[----:B------:R-:W-:-:S08]  /*0d30*/  IMAD.WIDE.U32.X R4, R13, R15, R10, P0 ;  /* 0x0000000f0d047225 */ /* 0x000fd000000e040a */
.L_x_13:
[-CC-:B------:R-:W-:Y:S01]  /*0d40*/  SHF.R.U64 R25, R4, R0.reuse, R5.reuse ;  /* 0x0000000004197219 */ /* 0x180fe20000001205 */
[----:B------:R-:W1:Y:S01]  /*0d50*/  LDC.64 R26, c[0x0][0x8e8] ;  /* 0x00023a00ff1a7b82 */ /* 0x000e620000000a00 */
[----:B------:R-:W-:Y:S01]  /*0d60*/  SHF.R.U32.HI R4, RZ, R0, R5 ;  /* 0x00000000ff047219 */ /* 0x000fe20000011605 */
[----:B------:R-:W-:Y:S01]  /*0d70*/  ULDC UR4, c[0x0][0x150] ;  /* 0x0000540000047ab9 */ /* 0x000fe20000000800 */
[----:B------:R-:W-:Y:S02]  /*0d80*/  I2FP.F32.U32 R0, R8 ;  /* 0x0000000800007245 */ /* 0x000fe40000201000 */
[----:B------:R-:W-:-:S03]  /*0d90*/  IADD3 R9, P0, RZ, -R25, RZ ;  /* 0x80000019ff097210 */ /* 0x000fc60007f1e0ff */
[----:B------:R-:W2:Y:S01]  /*0da0*/  LDC R10, c[0x0][0x8c0] ;  /* 0x00023000ff0a7b82 */ /* 0x000ea20000000800 */
[----:B------:R-:W-:Y:S01]  /*0db0*/  FMUL R0, R0, UR4 ;  /* 0x0000000400007c20 */ /* 0x000fe20008400000 */
[----:B------:R-:W-:Y:S01]  /*0dc0*/  IMAD.X R11, RZ, RZ, ~R4, P0 ;  /* 0x000000ffff0b7224 */ /* 0x000fe200000e0e04 */
[----:B------:R-:W-:Y:S01]  /*0dd0*/  ULDC UR4, c[0x0][0x154] ;  /* 0x0000550000047ab9 */ /* 0x000fe20000000800 */
[----:B------:R-:W-:-:S03]  /*0de0*/  IMAD.WIDE.U32 R4, R9, R20, R16 ;  /* 0x0000001409047225 */ /* 0x000fc600078e0010 */
[----:B------:R-:W3:Y:S01]  /*0df0*/  F2I.U32.TRUNC.NTZ R0, R0 ;  /* 0x0000000000007305 */ /* 0x000ee2000020f000 */
[----:B------:R-:W4:Y:S01]  /*0e00*/  LDC R7, c[0x0][0x144] ;  /* 0x00005100ff077b82 */ /* 0x000f220000000800 */
[----:B------:R-:W-:-:S04]  /*0e10*/  IMAD R6, R11, R20, RZ ;  /* 0x000000140b067224 */ /* 0x000fc800078e02ff */
[----:B------:R-:W-:-:S03]  /*0e20*/  IMAD R9, R9, R21, R6 ;  /* 0x0000001509097224 */ /* 0x000fc600078e0206 */
[----:B------:R-:W5:Y:S01]  /*0e30*/  LDC R12, c[0x0][0x8b0] ;  /* 0x00022c00ff0c7b82 */ /* 0x000f620000000800 */
[----:B------:R-:W-:Y:S01]  /*0e40*/  IMAD.IADD R9, R5, 0x1, R9 ;  /* 0x0000000105097824 */ /* 0x000fe200078e0209 */
[----:B-1----:R-:W-:Y:S01]  /*0e50*/  ISETP.NE.U32.AND P0, PT, R26, RZ, PT ;  /* 0x000000ff1a00720c */ /* 0x002fe20003f05070 */
[----:B---3--:R-:W-:-:S03]  /*0e60*/  IMAD.MOV R5, RZ, RZ, -R0 ;  /* 0x000000ffff057224 */ /* 0x008fc600078e0a00 */
[----:B------:R-:W-:Y:S02]  /*0e70*/  ISETP.NE.AND.EX P0, PT, R27, RZ, PT, P0 ;  /* 0x000000ff1b00720c */ /* 0x000fe40003f05300 */
[----:B------:R-:W1:Y:S01]  /*0e80*/  LDC R11, c[0x0][0x900] ;  /* 0x00024000ff0b7b82 */ /* 0x000e620000000800 */
[-CC-:B--2---:R-:W-:Y:S02]  /*0e90*/  SHF.R.U64 R20, R4, R10.reuse, R9.reuse ;  /* 0x0000000a04147219 */ /* 0x184fe40000001209 */
[----:B------:R-:W-:Y:S02]  /*0ea0*/  I2FP.F32.U32 R4, R3 ;  /* 0x0000000300047245 */ /* 0x000fe40000201000 */
[----:B------:R-:W-:Y:S01]  /*0eb0*/  SHF.R.U32.HI R9, RZ, R10, R9 ;  /* 0x0000000aff097219 */ /* 0x000fe20000011609 */
[----:B------:R-:W-:Y:S02]  /*0ec0*/  IMAD.MOV.U32 R10, RZ, RZ, 0x1 ;  /* 0x00000001ff0a7424 */ /* 0x000fe400078e00ff */
[----:B------:R-:W2:Y:S01]  /*0ed0*/  LDC R14, c[0x0][0x148] ;  /* 0x00005200ff0e7b82 */ /* 0x000ea20000000800 */
[----:B----4-:R-:W-:-:S02]  /*0ee0*/  IMAD R0, R7, R5, R8 ;  /* 0x0000000507007224 */ /* 0x010fc400078e0208 */
[----:B------:R-:W-:Y:S01]  /*0ef0*/  FMUL R5, R4, UR4 ;  /* 0x0000000404057c20 */ /* 0x000fe20008400000 */
[----:B------:R-:W-:-:S04]  /*0f00*/  IMAD.MOV.U32 R4, RZ, RZ, -0x1 ;  /* 0xffffffffff047424 */ /* 0x000fc800078e00ff */
[----:B------:R-:W3:Y:S01]  /*0f10*/  LDC R24, c[0x0][0x8a8] ;  /* 0x00022a00ff187b82 */ /* 0x000ee20000000800 */
[-CC-:B-----5:R-:W-:Y:S02]  /*0f20*/  SHF.R.U64 R28, R20, R12.reuse, R9.reuse ;  /* 0x0000000c141c7219 */ /* 0x1a0fe40000001209 */
[----:B------:R-:W-:Y:S02]  /*0f30*/  SHF.R.U32.HI R6, RZ, R12, R9 ;  /* 0x0000000cff067219 */ /* 0x000fe40000011609 */
[----:B------:R4:W1:Y:S03]  /*0f40*/  F2I.U32.TRUNC.NTZ R12, R5 ;  /* 0x00000005000c7305 */ /* 0x000866000020f000 */
[----:B------:R-:W2:Y:S01]  /*0f50*/  LDC R15, c[0x0][0x8f0] ;  /* 0x00023c00ff0f7b82 */ /* 0x000ea20000000800 */
[-C--:B-1----:R-:W-:Y:S02]  /*0f60*/  SHF.R.U64 R30, R28, R11.reuse, R6 ;  /* 0x0000000b1c1e7219 */ /* 0x082fe40000001206 */
[----:B------:R-:W-:-:S02]  /*0f70*/  SHF.L.U32 R4, R4, R11, RZ ;  /* 0x0000000b04047219 */ /* 0x000fc400000006ff */
[-C--:B------:R-:W-:Y:S02]  /*0f80*/  SHF.R.U32.HI R6, RZ, R11.reuse, R6 ;  /* 0x0000000bff067219 */ /* 0x080fe40000011606 */
[----:B------:R-:W-:Y:S01]  /*0f90*/  SHF.L.U32 R10, R10, R11, RZ ;  /* 0x0000000b0a0a7219 */ /* 0x000fe200000006ff */
[----:B------:R-:W1:Y:S01]  /*0fa0*/  LDC R21, c[0x0][0x8e0] ;  /* 0x00023800ff157b82 */ /* 0x000e620000000800 */
[----:B------:R-:W-:Y:S01]  /*0fb0*/  LOP3.LUT R11, RZ, R4, RZ, 0x33, !PT ;  /* 0x00000004ff0b7212 */ /* 0x000fe200078e33ff */
[----:B------:R-:W-:Y:S02]  /*0fc0*/  IMAD.MOV.U32 R4, RZ, RZ, R30 ;  /* 0x000000ffff047224 */ /* 0x000fe400078e001e */
[----:B----4-:R-:W-:-:S04]  /*0fd0*/  IMAD.MOV.U32 R5, RZ, RZ, R6 ;  /* 0x000000ffff057224 */ /* 0x010fc800078e0006 */
[----:B------:R-:W4:Y:S01]  /*0fe0*/  LDC R23, c[0x0][0x8b8] ;  /* 0x00022e00ff177b82 */ /* 0x000f220000000800 */
[----:B------:R-:W-:Y:S05]  /*0ff0*/  @!P0 BRA `(.L_x_14) ;  /* 0x0000000000288947 */ /* 0x000fea0003800000 */
[----:B------:R-:W5:Y:S02]  /*1000*/  LDC R9, c[0x0][0x8f4] ;  /* 0x00023d00ff097b82 */ /* 0x000f640000000800 */
[----:B-----5:R-:W-:-:S05]  /*1010*/  IADD3 R9, P0, R30, R9, RZ ;  /* 0x000000091e097210 */ /* 0x020fca0007f1e0ff */
        /* <DEDUP_REMOVED lines=8> */
.L_x_14:
[----:B--2---:R-:W-:Y:S01]  /*10a0*/  SHF.R.U64 R4, R4, R15, R5 ;  /* 0x0000000f04047219 */ /* 0x004fe20000001205 */
[----:B---3--:R-:W-:Y:S01]  /*10b0*/  VIADD R5, R24, 0xffffffff ;  /* 0xffffffff18057836 */ /* 0x008fe20000000000 */
[----:B------:R-:W-:Y:S01]  /*10c0*/  LOP3.LUT R11, R28, R11, RZ, 0xc0, !PT ;  /* 0x0000000b1c0b7212 */ /* 0x000fe200078ec0ff */
[----:B------:R-:W-:Y:S01]  /*10d0*/  IMAD.MOV R12, RZ, RZ, -R12 ;  /* 0x000000ffff0c7224 */ /* 0x000fe200078e0a0c */
[----:B------:R-:W-:Y:S01]  /*10e0*/  R2UR UR47, R25 ;  /* 0x00000000192f72ca */ /* 0x000fe200000e0000 */
[----:B------:R-:W-:Y:S01]  /*10f0*/  IMAD.MOV R6, RZ, RZ, -R4 ;  /* 0x000000ffff067224 */ /* 0x000fe200078e0a04 */
[----:B------:R-:W-:Y:S01]  /*1100*/  LOP3.LUT R5, R20, R5, RZ, 0xc0, !PT ;  /* 0x0000000514057212 */ /* 0x000fe200078ec0ff */
[----:B------:R-:W-:Y:S02]  /*1110*/  @P6 IMAD R0, R14, R12, R3 ;  /* 0x0000000c0e006224 */ /* 0x000fe400078e0203 */
[----:B------:R-:W-:Y:S02]  /*1120*/  IMAD R11, R10, R4, R11 ;  /* 0x000000040a0b7224 */ /* 0x000fe400078e020b */
[----:B-1----:R-:W-:-:S02]  /*1130*/  IMAD R3, R6, R21, R30 ;  /* 0x0000001506037224 */ /* 0x002fc400078e021e */
[----:B----4-:R-:W-:Y:S02]  /*1140*/  IMAD R0, R11, R23, R0 ;  /* 0x000000170b007224 */ /* 0x010fe400078e0200 */
[----:B------:R-:W-:Y:S02]  /*1150*/  IMAD R3, R3, R24, R5 ;  /* 0x0000001803037224 */ /* 0x000fe400078e0205 */
[----:B------:R-:W-:-:S03]  /*1160*/  IMAD.MOV.U32 R4, RZ, RZ, 0x1 ;  /* 0x00000001ff047424 */ /* 0x000fc600078e00ff */
[----:B------:R-:W-:Y:S02]  /*1170*/  SEL R60, R3, R0, !P6 ;  /* 0x00000000033c7207 */ /* 0x000fe40007000000 */
[----:B------:R-:W-:Y:S02]  /*1180*/  SEL R23, R0, R3, !P6 ;  /* 0x0000000300177207 */ /* 0x000fe40007000000 */
[----:B------:R-:W-:-:S07]  /*1190*/  PRMT R0, R4, 0x7610, R0 ;  /* 0x0000761004007816 */ /* 0x000fce0000000000 */
.L_x_12:
[----:B------:R-:W-:-:S08]  /*11a0*/  NOP ;  /* 0x0000000000007918 */ /* 0x000fd00000000000 */
[----:B------:R-:W1:Y:S02]  /*11b0*/  USETMAXREG.TRY_ALLOC.CTAPOOL UP0, 0xe8 ;  /* 0x000000e8000079c8 */ /* 0x000e640008000600 */
[----:B-1----:R-:W-:-:S13]  /*11c0*/  PLOP3.LUT P0, PT, PT, PT, UP0, 0x80, 0x0 ;  /* 0x000000000000781c */ /* 0x002fda0003f0f008 */
[----:B------:R-:W-:Y:S05]  /*11d0*/  @!P0 BRA `(.L_x_12) ;  /* 0xfffffffc00f08947 */ /* 0x000fea000383ffff */
[----:B------:R-:W-:Y:S02]  /*11e0*/  ULDC.64 UR4, c[0x0][0x590] ;  /* 0x0001640000047ab9 */ /* 0x000fe40000000a00 */
[----:B------:R-:W-:Y:S02]  /*11f0*/  IMAD.U32 R67, RZ, RZ, UR4 ;  /* 0x00000004ff437e24 */ /* 0x000fe4000f8e00ff */
[----:B------:R-:W-:-:S03]  /*1200*/  IMAD.U32 R69, RZ, RZ, UR5 ;  /* 0x00000005ff457e24 */ /* 0x000fc6000f8e00ff */
[----:B------:R-:W-:-:S04]  /*1210*/  ISETP.NE.U32.AND P1, PT, R67, RZ, PT ;  /* 0x000000ff4300720c */ /* 0x000fc80003f25070 */
[----:B------:R-:W-:-:S13]  /*1220*/  ISETP.NE.AND.EX P0, PT, R69, RZ, PT, P1 ;  /* 0x000000ff4500720c */ /* 0x000fda0003f05310 */
[----:B------:R-:W-:Y:S05]  /*1230*/  @P0 BRA `(.L_x_15) ;  /* 0x00000000002c0947 */ /* 0x000fea0003800000 */
[----:B------:R-:W-:Y:S02]  /*1240*/  ULDC.64 UR4, c[0x0][0x588] ;  /* 0x0001620000047ab9 */ /* 0x000fe40000000a00 */
[----:B------:R-:W-:-:S04]  /*1250*/  ISETP.NE.U32.AND P0, PT, RZ, UR4, PT ;  /* 0x00000004ff007c0c */ /* 0x000fc8000bf05070 */
[----:B------:R-:W-:-:S13]  /*1260*/  ISETP.NE.AND.EX P0, PT, RZ, UR5, PT, P0 ;  /* 0x00000005ff007c0c */ /* 0x000fda000bf05300 */
[----:B------:R-:W-:Y:S05]  /*1270*/  @!P0 BRA `(.L_x_16) ;  /* 0x0000000000108947 */ /* 0x000fea0003800000 */
[----:B------:R-:W1:Y:S02]  /*1280*/  LDC.64 R4, c[0x0][0x588] ;  /* 0x00016200ff047b82 */ /* 0x000e640000000a00 */
[----:B-1----:R1:W5:Y:S01]  /*1290*/  LDG.E R57, desc[UR54][R4.64] ;  /* 0x0000003604397981 */ /* 0x002362000c1e1900 */
[----:B------:R-:W-:Y:S01]  /*12a0*/  IMAD.MOV.U32 R56, RZ, RZ, 0x1 ;  /* 0x00000001ff387424 */ /* 0x000fe200078e00ff */
[----:B------:R-:W-:Y:S06]  /*12b0*/  BRA `(.L_x_15) ;  /* 0x00000000000c7947 */ /* 0x000fec0003800000 */
.L_x_16:
[----:B------:R-:W-:Y:S01]  /*12c0*/  ULDC UR4, c[0x0][0x580] ;  /* 0x0001600000047ab9 */ /* 0x000fe20000000800 */
[----:B------:R-:W-:Y:S02]  /*12d0*/  IMAD.MOV.U32 R56, RZ, RZ, 0x1 ;  /* 0x00000001ff387424 */ /* 0x000fe400078e00ff */
[----:B------:R-:W-:-:S07]  /*12e0*/  IMAD.U32 R57, RZ, RZ, UR4 ;  /* 0x00000004ff397e24 */ /* 0x000fce000f8e00ff */
.L_x_15:
[----:B------:R-:W-:Y:S02]  /*12f0*/  ULDC.64 UR4, c[0x0][0x5b0] ;  /* 0x00016c0000047ab9 */ /* 0x000fe40000000a00 */
[----:B------:R-:W-:-:S04]  /*1300*/  ISETP.NE.U32.AND P0, PT, RZ, UR4, PT ;  /* 0x00000004ff007c0c */ /* 0x000fc8000bf05070 */
[----:B------:R-:W-:-:S13]  /*1310*/  ISETP.NE.AND.EX P0, PT, RZ, UR5, PT, P0 ;  /* 0x00000005ff007c0c */ /* 0x000fda000bf05300 */
[----:B------:R-:W-:Y:S05]  /*1320*/  @P0 BRA `(.L_x_17) ;  /* 0x0000000000240947 */ /* 0x000fea0003800000 */
[----:B------:R-:W-:Y:S02]  /*1330*/  ULDC.64 UR4, c[0x0][0x5a8] ;  /* 0x00016a0000047ab9 */ /* 0x000fe40000000a00 */
[----:B------:R-:W-:-:S04]  /*1340*/  ISETP.NE.U32.AND P0, PT, RZ, UR4, PT ;  /* 0x00000004ff007c0c */ /* 0x000fc8000bf05070 */
[----:B------:R-:W-:-:S13]  /*1350*/  ISETP.NE.AND.EX P0, PT, RZ, UR5, PT, P0 ;  /* 0x00000005ff007c0c */ /* 0x000fda000bf05300 */
[----:B------:R-:W-:Y:S05]  /*1360*/  @!P0 BRA `(.L_x_18) ;  /* 0x00000000000c8947 */ /* 0x000fea0003800000 */
[----:B------:R-:W2:Y:S02]  /*1370*/  LDC.64 R58, c[0x0][0x5a8] ;  /* 0x00016a00ff3a7b82 */ /* 0x000ea40000000a00 */
[----:B--2---:R2:W5:Y:S01]  /*1380*/  LDG.E R58, desc[UR54][R58.64] ;  /* 0x000000363a3a7981 */ /* 0x004562000c1e1900 */
[----:B------:R-:W-:Y:S05]  /*1390*/  BRA `(.L_x_17) ;  /* 0x0000000000087947 */ /* 0x000fea0003800000 */
.L_x_18:
[----:B------:R-:W-:Y:S02]  /*13a0*/  ULDC UR4, c[0x0][0x5a0] ;  /* 0x0001680000047ab9 */ /* 0x000fe40000000800 */
[----:B------:R-:W-:-:S07]  /*13b0*/  IMAD.U32 R58, RZ, RZ, UR4 ;  /* 0x00000004ff3a7e24 */ /* 0x000fce000f8e00ff */
.L_x_17:
[----:B------:R-:W-:Y:S01]  /*13c0*/  LOP3.LUT P2, RZ, R0, 0xff, RZ, 0xc0, !PT ;  /* 0x000000ff00ff7812 */ /* 0x000fe2000784c0ff */
[----:B------:R-:W-:Y:S01]  /*13d0*/  UMOV UR38, URZ ;  /* 0x0000003f00267c82 */ /* 0x000fe20008000000 */
[----:B------:R-:W-:-:S11]  /*13e0*/  PLOP3.LUT P0, PT, PT, PT, PT, 0x80, 0x0 ;  /* 0x000000000000781c */ /* 0x000fd60003f0f070 */
[----:B------:R-:W-:Y:S05]  /*13f0*/  @!P2 BRA `(.L_x_19) ;  /* 0x0000002800d4a947 */ /* 0x000fea0003800000 */
[----:B------:R-:W-:Y:S01]  /*1400*/  ULDC UR4, c[0x0][0x28c] ;  /* 0x0000a30000047ab9 */ /* 0x000fe20000000800 */
[----:B------:R-:W-:Y:S01]  /*1410*/  LOP3.LUT R63, R22, 0x1, RZ, 0xfc, !PT ;  /* 0x00000001163f7812 */ /* 0x000fe200078efcff */
[----:B------:R-:W-:Y:S01]  /*1420*/  UIADD3 UR4, UR4, 0x3f, URZ ;  /* 0x0000003f04047890 */ /* 0x000fe2000fffe03f */
[----:B------:R-:W-:Y:S01]  /*1430*/  LOP3.LUT R65, R19, 0x1, RZ, 0xfc, !PT ;  /* 0x0000000113417812 */ /* 0x000fe200078efcff */
[----:B------:R-:W-:Y:S01]  /*1440*/  ULDC.64 UR56, c[0x0][0x198] ;  /* 0x0000660000387ab9 */ /* 0x000fe20000000a00 */
[----:B------:R-:W-:Y:S01]  /*1450*/  UMOV UR49, 0x1 ;  /* 0x0000000100317882 */ /* 0x000fe20000000000 */
[----:B------:R-:W-:Y:S01]  /*1460*/  USHF.R.S32.HI UR5, URZ, 0x1f, UR4 ;  /* 0x0000001f3f057899 */ /* 0x000fe20008011404 */
[----:B------:R-:W-:Y:S01]  /*1470*/  UMOV UR39, URZ ;  /* 0x0000003f00277c82 */ /* 0x000fe20008000000 */
[----:B------:R-:W-:Y:S02]  /*1480*/  UMOV UR40, URZ ;  /* 0x0000003f00287c82 */ /* 0x000fe40008000000 */
[----:B------:R-:W-:Y:S01]  /*1490*/  ULEA.HI UR5, UR5, UR4, URZ, 0x6 ;  /* 0x0000000405057291 */ /* 0x000fe2000f8f303f */
[----:B------:R-:W-:Y:S01]  /*14a0*/  UMOV UR43, URZ ;  /* 0x0000003f002b7c82 */ /* 0x000fe20008000000 */
[----:B------:R-:W-:-:S02]  /*14b0*/  UMOV UR38, URZ ;  /* 0x0000003f00267c82 */ /* 0x000fc40008000000 */
[----:B------:R-:W-:Y:S01]  /*14c0*/  USHF.R.S32.HI UR50, URZ, 0x6, UR5 ;  /* 0x000000063f327899 */ /* 0x000fe20008011405 */
[----:B------:R-:W-:-:S11]  /*14d0*/  UMOV UR48, URZ ;  /* 0x0000003f00307c82 */ /* 0x000fd60008000000 */
.L_x_73:
[----:B------:R-:W-:Y:S01]  /*14e0*/  LOP3.LUT R0, R18, 0x80, RZ, 0xc0, !PT ;  /* 0x0000008012007812 */ /* 0x000fe200078ec0ff */
[----:B------:R-:W3:Y:S01]  /*14f0*/  S2UR UR51, SR_CgaCtaId ;  /* 0x00000000003379c3 */ /* 0x000ee20000008800 */
[----:B------:R-:W-:Y:S02]  /*1500*/  UMOV UR52, 0x400 ;  /* 0x0000040000347882 */ /* 0x000fe40000000000 */
[----:B------:R-:W-:-:S06]  /*1510*/  SHF.R.U32.HI R0, RZ, 0x7, R0 ;  /* 0x00000007ff007819 */ /* 0x000fcc0000011600 */
[----:B------:R-:W4:Y:S01]  /*1520*/  SHFL.IDX PT, R0, R0, RZ, 0x1f ;  /* 0x00001fff00007589 */ /* 0x000f2200000e0000 */
[----:B---3--:R-:W-:Y:S01]  /*1530*/  ULEA UR52, UR51, UR52, 0x18 ;  /* 0x0000003433347291 */ /* 0x008fe2000f8ec03f */
[----:B----4-:R-:W-:-:S13]  /*1540*/  R2UR UR4, R0 ;  /* 0x00000000000472ca */ /* 0x010fda00000e0000 */
[----:B------:R-:W-:-:S04]  /*1550*/  ULEA.HI UR5, UR4, UR4, URZ, 0x1 ;  /* 0x0000000404057291 */ /* 0x000fc8000f8f083f */
[----:B------:R-:W-:-:S04]  /*1560*/  ULOP3.LUT UR5, UR5, 0x7fffe, URZ, 0xc0, !UPT ;  /* 0x0007fffe05057892 */ /* 0x000fc8000f8ec03f */
[----:B------:R-:W-:-:S03]  /*1570*/  UIADD3 UR5, UR4, -UR5, URZ ;  /* 0x8000000504057290 */ /* 0x000fc6000fffe03f */
[----:B------:R-:W-:Y:S01]  /*1580*/  ULDC UR4, c[0x0][0x28c] ;  /* 0x0000a30000047ab9 */ /* 0x000fe20000000800 */
[----:B------:R-:W-:Y:S01]  /*1590*/  ULEA UR5, UR5, UR52, 0xd ;  /* 0x0000003405057291 */ /* 0x000fe2000f8e683f */
[----:B------:R-:W-:-:S03]  /*15a0*/  ISETP.LT.AND P0, PT, RZ, UR4, PT ;  /* 0x00000004ff007c0c */ /* 0x000fc6000bf01270 */
[----:B------:R-:W-:-:S04]  /*15b0*/  UIADD3 UR5, UR5, 0x6400, URZ ;  /* 0x0000640005057890 */ /* 0x000fc8000fffe03f */
[----:B------:R-:W-:-:S04]  /*15c0*/  USHF.R.U32.HI UR5, URZ, 0x4, UR5 ;  /* 0x000000043f057899 */ /* 0x000fc80008011605 */
[----:B------:R-:W-:Y:S02]  /*15d0*/  ULOP3.LUT UR44, UR5, 0x3fff, URZ, 0xc0, !UPT ;  /* 0x00003fff052c7892 */ /* 0x000fe4000f8ec03f */
[----:B------:R-:W-:Y:S10]  /*15e0*/  @P0 BRA `(.L_x_20) ;  /* 0x0000000000400947 */ /* 0x000ff40003800000 */
[----:B------:R-:W-:Y:S01]  /*15f0*/  MOV R0, 0x0 ;  /* 0x0000000000007802 */ /* 0x000fe20000000f00 */
[----:B------:R-:W-:Y:S01]  /*1600*/  ULDC.64 UR4, c[0x4][0x70] ;  /* 0x01001c0000047ab9 */ /* 0x000fe20000000a00 */
[----:B------:R-:W-:Y:S01]  /*1610*/  ULDC.64 UR6, c[0x4][0x8] ;  /* 0x0100020000067ab9 */ /* 0x000fe20000000a00 */
[----:B-1----:R-:W-:Y:S01]  /*1620*/  IMAD.U32 R4, RZ, RZ, UR4 ;  /* 0x00000004ff047e24 */ /* 0x002fe2000f8e00ff */
[----:B------:R1:W3:Y:S01]  /*1630*/  LDC.64 R14, c[0x4][R0] ;  /* 0x01000000000e7b82 */ /* 0x0002e20000000a00 */
[----:B------:R-:W-:Y:S01]  /*1640*/  IMAD.U32 R5, RZ, RZ, UR5 ;  /* 0x00000005ff057e24 */ /* 0x000fe2000f8e00ff */
[----:B------:R-:W-:Y:S01]  /*1650*/  ULDC.64 UR4, c[0x4][0x78] ;  /* 0x01001e0000047ab9 */ /* 0x000fe20000000a00 */
[----:B------:R-:W-:Y:S02]  /*1660*/  IMAD.U32 R10, RZ, RZ, UR6 ;  /* 0x00000006ff0a7e24 */ /* 0x000fe4000f8e00ff */
[----:B------:R-:W-:Y:S02]  /*1670*/  IMAD.U32 R6, RZ, RZ, UR4 ;  /* 0x00000004ff067e24 */ /* 0x000fe4000f8e00ff */
[----:B------:R-:W-:-:S02]  /*1680*/  IMAD.U32 R7, RZ, RZ, UR5 ;  /* 0x00000005ff077e24 */ /* 0x000fc4000f8e00ff */
[----:B------:R-:W-:Y:S02]  /*1690*/  IMAD.U32 R11, RZ, RZ, UR7 ;  /* 0x00000007ff0b7e24 */ /* 0x000fe4000f8e00ff */
[----:B------:R-:W-:Y:S02]  /*16a0*/  IMAD.MOV.U32 R8, RZ, RZ, 0x1e1 ;  /* 0x000001e1ff087424 */ /* 0x000fe400078e00ff */
[----:B------:R-:W-:Y:S02]  /*16b0*/  IMAD.MOV.U32 R12, RZ, RZ, 0x1 ;  /* 0x00000001ff0c7424 */ /* 0x000fe400078e00ff */
[----:B-1----:R-:W-:-:S07]  /*16c0*/  IMAD.MOV.U32 R13, RZ, RZ, RZ ;  /* 0x000000ffff0d7224 */ /* 0x002fce00078e00ff */
[----:B------:R-:W-:-:S07]  /*16d0*/  LEPC R20, `(.L_x_20) ;  /* 0x000000001014794e */ /* 0x000fce0000000000 */
[----:B--23-5:R-:W-:Y:S05]  /*16e0*/  CALL.ABS.NOINC R14 ;  /* 0x000000000e007343 */ /* 0x02cfea0003c00000 */
.L_x_20:
[----:B------:R-:W-:-:S13]  /*16f0*/  ISETP.NE.AND P0, PT, R63, 0x3, PT ;  /* 0x000000033f00780c */ /* 0x000fda0003f05270 */
[----:B------:R-:W-:Y:S05]  /*1700*/  @!P0 BRA `(.L_x_21) ;  /* 0x0000000000048947 */ /* 0x000fea0003800000 */
[----:B------:R-:W-:Y:S01]  /*1710*/  BPT.TRAP 0x1 ;  /* 0x000000040000795c */ /* 0x000fe20000300000 */
.L_x_21:
[----:B------:R-:W-:Y:S02]  /*1720*/  IMAD.U32 R3, RZ, RZ, UR43 ;  /* 0x0000002bff037e24 */ /* 0x000fe4000f8e00ff */
[----:B------:R-:W-:-:S03]  /*1730*/  IMAD.U32 R0, RZ, RZ, UR40 ;  /* 0x00000028ff007e24 */ /* 0x000fc6000f8e00ff */
[----:B------:R-:W-:Y:S02]  /*1740*/  LEA R3, R3, UR52, 0x3 ;  /* 0x0000003403037c11 */ /* 0x000fe4000f8e18ff */
[----:B------:R-:W-:-:S04]  /*1750*/  SHF.L.U32 R0, R0, 0x1f, RZ ;  /* 0x0000001f00007819 */ /* 0x000fc800000006ff */
[----:B------:R3:W4:Y:S01]  /*1760*/  SYNCS.PHASECHK.TRANS64.TRYWAIT P1, [R3+URZ], R0 ;  /* 0x00000000030075a7 */ /* 0x000722000802017f */
[----:B------:R-:W-:Y:S05]  /*1770*/  @!P0 BRA `(.L_x_22) ;  /* 0x0000000000048947 */ /* 0x000fea0003800000 */
[----:B------:R-:W-:Y:S01]  /*1780*/  BPT.TRAP 0x1 ;  /* 0x000000040000795c */ /* 0x000fe20000300000 */
.L_x_22:
[----:B----4-:R-:W-:Y:S05]  /*1790*/  @P1 BRA `(.L_x_23) ;  /* 0x0000000000081947 */ /* 0x010fea0003800000 */
[----:B------:R-:W4:Y:S02]  /*17a0*/  SYNCS.PHASECHK.TRANS64.TRYWAIT P1, [R3+URZ], R0 ;  /* 0x00000000030075a7 */ /* 0x000f24000802017f */
[----:B----4-:R-:W-:Y:S05]  /*17b0*/  @!P1 BRA `(.L_x_24) ;  /* 0x0000005000d89947 */ /* 0x010fea0003800000 */
.L_x_23:
[----:B------:R-:W-:-:S04]  /*17c0*/  UISETP.LT.AND UP0, UPT, UR50, 0x1, UPT ;  /* 0x000000013200788c */ /* 0x000fc8000bf01270 */
[----:B------:R-:W-:-:S06]  /*17d0*/  USEL UR4, UR50, 0x1, UP0 ;  /* 0x0000000132047887 */ /* 0x000fcc0008000000 */
[----:B---34-:R-:W-:Y:S01]  /*17e0*/  IMAD.U32 R0, RZ, RZ, UR4 ;  /* 0x00000004ff007e24 */ /* 0x018fe2000f8e00ff */
[----:B------:R-:W-:Y:S05]  /*17f0*/  WARPSYNC.ALL ;  /* 0x0000000000007948 */ /* 0x000fea0003800000 */
[----:B------:R-:W-:-:S04]  /*1800*/  IADD3 R0, -R0, UR50, RZ ;  /* 0x0000003200007c10 */ /* 0x000fc8000fffe1ff */
[----:B------:R-:W-:Y:S01]  /*1810*/  ISETP.GE.AND P1, PT, R0, 0x1, PT ;  /* 0x000000010000780c */ /* 0x000fe20003f26270 */
[----:B------:R-:W-:Y:S01]  /*1820*/  UIADD3 UR4, UR52, 0x26400, URZ ;  /* 0x0002640034047890 */ /* 0x000fe2000fffe03f */
[----:B------:R-:W-:Y:S01]  /*1830*/  WARPGROUP.ARRIVE ;  /* 0x00000000000079c5 */ /* 0x000fe20000000000 */
[----:B------:R-:W-:Y:S02]  /*1840*/  ULOP3.LUT UR8, UR44, 0x10000, URZ, 0xfc, !UPT ;  /* 0x000100002c087892 */ /* 0x000fe4000f8efc3f */
[----:B------:R-:W-:Y:S02]  /*1850*/  USHF.R.U32.HI UR4, URZ, 0x4, UR4 ;  /* 0x000000043f047899 */ /* 0x000fe40008011604 */
[----:B------:R-:W-:Y:S02]  /*1860*/  ULEA UR10, UR43, UR8, 0xa ;  /* 0x000000082b0a7291 */ /* 0x000fe4000f8e503f */
[----:B------:R-:W-:Y:S01]  /*1870*/  ULOP3.LUT UR4, UR4, 0x3fff, URZ, 0xc0, !UPT ;  /* 0x00003fff04047892 */ /* 0x000fe2000f8ec03f */
[----:B------:R-:W-:Y:S01]  /*1880*/  UMOV UR5, 0x40000040 ;  /* 0x4000004000057882 */ /* 0x000fe20000000000 */
[----:B------:R-:W-:-:S02]  /*1890*/  UMOV UR7, 0x40000040 ;  /* 0x4000004000077882 */ /* 0x000fc40000000000 */
[----:B------:R-:W-:-:S03]  /*18a0*/  ULOP3.LUT UR9, UR4, 0x10000, URZ, 0xfc, !UPT ;  /* 0x0001000004097892 */ /* 0x000fc6000f8efc3f */
[----:B------:R-:W-:Y:S01]  /*18b0*/  UMOV UR4, UR10 ;  /* 0x0000000a00047c82 */ /* 0x000fe20008000000 */
[----:B------:R-:W-:-:S07]  /*18c0*/  ULEA UR11, UR43, UR9, 0x9 ;  /* 0x000000092b0b7291 */ /* 0x000fce000f8e483f */
[----:B------:R-:W-:Y:S02]  /*18d0*/  UMOV UR6, UR11 ;  /* 0x0000000b00067c82 */ /* 0x000fe40008000000 */
[----:B------:R-:W-:Y:S01]  /*18e0*/  HGMMA.64x64x16.F32.BF16 R24, gdesc[UR4], RZ, !UPT, gsb0 ;  /* 0x00e00000041879f0 */ /* 0x000fe2000c0018ff */
[----:B------:R-:W-:Y:S02]  /*18f0*/  UIADD3 UR4, UR10, 0x2, URZ ;  /* 0x000000020a047890 */ /* 0x000fe4000fffe03f */
[----:B------:R-:W-:Y:S01]  /*1900*/  UIADD3 UR6, UR11, 0x2, URZ ;  /* 0x000000020b067890 */ /* 0x000fe2000fffe03f */
[----:B------:R-:W-:Y:S01]  /*1910*/  UMOV UR5, 0x40000040 ;  /* 0x4000004000057882 */ /* 0x000fe20000000000 */
[----:B------:R-:W-:Y:S01]  /*1920*/  UMOV UR7, 0x40000040 ;  /* 0x4000004000077882 */ /* 0x000fe20000000000 */
[----:B------:R-:W-:Y:S02]  /*1930*/  WARPGROUP.DEPBAR.LE gsb0, 0x0 ;  /* 0x00008000000079c5 */ /* 0x000fe40000010000 */
[----:B------:R-:W-:-:S06]  /*1940*/  WARPGROUP.ARRIVE ;  /* 0x00000000000079c5 */ /* 0x000fcc0000000000 */
[----:B------:R-:W-:Y:S01]  /*1950*/  HGMMA.64x64x16.F32.BF16 R24, gdesc[UR4], R24, gsb0 ;  /* 0x00e00000041879f0 */ /* 0x000fe20008001818 */
        /* <DEDUP_REMOVED lines=13> */
[----:B------:R-:W-:Y:S03]  /*1a30*/  HGMMA.64x64x16.F32.BF16 R24, gdesc[UR4], R24, gsb0 ;  /* 0x00e00000041879f0 */ /* 0x000fe60008001818 */
[----:B------:R-:W-:Y:S02]  /*1a40*/  WARPGROUP.DEPBAR.LE gsb0, 0x0 ;  /* 0x00008000000079c5 */ /* 0x000fe40000010000 */
[----:B------:R-:W-:Y:S05]  /*1a50*/  @!P1 BRA `(.L_x_25) ;  /* 0x00000004000c9947 */ /* 0x000fea0003800000 */
[----:B------:R-:W-:Y:S02]  /*1a60*/  UIADD3 UR4, UR43, 0x1, URZ ;  /* 0x000000012b047890 */ /* 0x000fe4000fffe03f */
[----:B------:R-:W-:Y:S02]  /*1a70*/  UMOV UR11, UR43 ;  /* 0x0000002b000b7c82 */ /* 0x000fe40008000000 */
[----:B------:R-:W-:-:S04]  /*1a80*/  UISETP.NE.AND UP0, UPT, UR4, 0x8, UPT ;  /* 0x000000080400788c */ /* 0x000fc8000bf05270 */
[----:B------:R-:W-:Y:S02]  /*1a90*/  USEL UR5, URZ, 0x1, UP0 ;  /* 0x000000013f057887 */ /* 0x000fe40008000000 */
[----:B------:R-:W-:Y:S02]  /*1aa0*/  USEL UR10, UR4, URZ, UP0 ;  /* 0x0000003f040a7287 */ /* 0x000fe40008000000 */
[----:B------:R-:W-:-:S06]  /*1ab0*/  ULOP3.LUT UR5, UR40, UR5, URZ, 0x3c, !UPT ;  /* 0x0000000528057292 */ /* 0x000fcc000f8e3c3f */
[----:B-1----:R-:W-:-:S07]  /*1ac0*/  IMAD.U32 R5, RZ, RZ, UR5 ;  /* 0x00000005ff057e24 */ /* 0x002fce000f8e00ff */
.L_x_32:
[----:B-1-3--:R-:W-:Y:S05]  /*1ad0*/  @!P0 BRA `(.L_x_26) ;  /* 0x0000000000048947 */ /* 0x00afea0003800000 */
[----:B------:R-:W-:Y:S01]  /*1ae0*/  BPT.TRAP 0x1 ;  /* 0x000000040000795c */ /* 0x000fe20000300000 */
.L_x_26:
[----:B------:R-:W-:Y:S01]  /*1af0*/  ULEA UR4, UR10, UR52, 0x3 ;  /* 0x000000340a047291 */ /* 0x000fe2000f8e183f */
[----:B------:R-:W-:-:S08]  /*1b00*/  SHF.L.U32 R3, R5, 0x1f, RZ ;  /* 0x0000001f05037819 */ /* 0x000fd000000006ff */
[----:B------:R1:W3:Y:S01]  /*1b10*/  SYNCS.PHASECHK.TRANS64.TRYWAIT P1, [UR4], R3 ;  /* 0x00000003ff0075a7 */ /* 0x0002e20008020144 */
[----:B------:R-:W-:Y:S05]  /*1b20*/  @!P0 BRA `(.L_x_27) ;  /* 0x0000000000048947 */ /* 0x000fea0003800000 */
[----:B------:R-:W-:Y:S01]  /*1b30*/  BPT.TRAP 0x1 ;  /* 0x000000040000795c */ /* 0x000fe20000300000 */
.L_x_27:
[----:B---3--:R-:W-:Y:S05]  /*1b40*/  @P1 BRA `(.L_x_28) ;  /* 0x0000000000081947 */ /* 0x008fea0003800000 */
[----:B------:R-:W3:Y:S02]  /*1b50*/  SYNCS.PHASECHK.TRANS64.TRYWAIT P1, [UR4], R3 ;  /* 0x00000003ff0075a7 */ /* 0x000ee40008020144 */
[----:B---3--:R-:W-:Y:S05]  /*1b60*/  @!P1 BRA `(.L_x_29) ;  /* 0x0000005000009947 */ /* 0x008fea0003800000 */
.L_x_28:
[----:B------:R-:W-:Y:S01]  /*1b70*/  ULEA UR12, UR10, UR8, 0xa ;  /* 0x000000080a0c7291 */ /* 0x000fe2000f8e503f */
[----:B------:R-:W-:Y:S01]  /*1b80*/  WARPGROUP.ARRIVE ;  /* 0x00000000000079c5 */ /* 0x000fe20000000000 */
[----:B------:R-:W-:Y:S01]  /*1b90*/  ULEA UR13, UR10, UR9, 0x9 ;  /* 0x000000090a0d7291 */ /* 0x000fe2000f8e483f */
[----:B------:R-:W-:Y:S01]  /*1ba0*/  UMOV UR5, 0x40000040 ;  /* 0x4000004000057882 */ /* 0x000fe20000000000 */
[----:B------:R-:W-:-:S03]  /*1bb0*/  UMOV UR7, 0x40000040 ;  /* 0x4000004000077882 */ /* 0x000fc60000000000 */
[----:B------:R-:W-:Y:S02]  /*1bc0*/  UMOV UR4, UR12 ;  /* 0x0000000c00047c82 */ /* 0x000fe40008000000 */
[----:B------:R-:W-:Y:S02]  /*1bd0*/  UMOV UR6, UR13 ;  /* 0x0000000d00067c82 */ /* 0x000fe40008000000 */
[----:B------:R-:W-:Y:S01]  /*1be0*/  HGMMA.64x64x16.F32.BF16 R24, gdesc[UR4], R24, gsb0 ;  /* 0x00e00000041879f0 */ /* 0x000fe20008001818 */
[----:B------:R-:W-:Y:S02]  /*1bf0*/  UIADD3 UR4, UR12, 0x2, URZ ;  /* 0x000000020c047890 */ /* 0x000fe4000fffe03f */
[----:B------:R-:W-:Y:S01]  /*1c00*/  UIADD3 UR6, UR13, 0x2, URZ ;  /* 0x000000020d067890 */ /* 0x000fe2000fffe03f */
[----:B------:R-:W-:Y:S01]  /*1c10*/  UMOV UR5, 0x40000040 ;  /* 0x4000004000057882 */ /* 0x000fe20000000000 */
[----:B------:R-:W-:Y:S01]  /*1c20*/  UMOV UR7, 0x40000040 ;  /* 0x4000004000077882 */ /* 0x000fe20000000000 */
[----:B------:R-:W-:-:S02]  /*1c30*/  WARPGROUP.DEPBAR.LE gsb0, 0x0 ;  /* 0x00008000000079c5 */ /* 0x000fc40000010000 */
        /* <DEDUP_REMOVED lines=18> */
[----:B------:R-:W-:Y:S01]  /*1d60*/  BPT.TRAP 0x1 ;  /* 0x000000040000795c */ /* 0x000fe20000300000 */
.L_x_30:
[----:B------:R-:W-:Y:S01]  /*1d70*/  ULEA UR4, UR11, UR52, 0x3 ;  /* 0x000000340b047291 */ /* 0x000fe2000f8e183f */
[----:B------:R-:W-:-:S03]  /*1d80*/  ISETP.GT.U32.AND P1, PT, R22, 0x1, PT ;  /* 0x000000011600780c */ /* 0x000fc60003f24070 */
[----:B------:R-:W-:-:S04]  /*1d90*/  UIADD3 UR4, UR4, 0x40, URZ ;  /* 0x0000004004047890 */ /* 0x000fc8000fffe03f */
[----:B------:R-:W-:-:S09]  /*1da0*/  UPRMT UR4, URZ, 0x654, UR4 ;  /* 0x000006543f047896 */ /* 0x000fd20008000004 */
[----:B------:R-:W-:Y:S01]  /*1db0*/  SYNCS.ARRIVE.TRANS64.RED.A1T0 RZ, [UR4], RZ ;  /* 0x000000ffffff79a7 */ /* 0x000fe20008100404 */
[----:B------:R-:W-:Y:S05]  /*1dc0*/  @P1 BRA `(.L_x_31) ;  /* 0x0000000000041947 */ /* 0x000fea0003800000 */
[----:B------:R-:W-:Y:S01]  /*1dd0*/  BPT.TRAP 0x1 ;  /* 0x000000040000795c */ /* 0x000fe20000300000 */
.L_x_31:
[----:B------:R-:W-:Y:S01]  /*1de0*/  UIADD3 UR10, UR10, 0x1, URZ ;  /* 0x000000010a0a7890 */ /* 0x000fe2000fffe03f */
[C---:B------:R-:W-:Y:S01]  /*1df0*/  ISETP.GT.AND P1, PT, R0.reuse, 0x1, PT ;  /* 0x000000010000780c */ /* 0x040fe20003f24270 */
[----:B------:R-:W-:Y:S01]  /*1e00*/  UIADD3 UR11, UR11, 0x1, URZ ;  /* 0x000000010b0b7890 */ /* 0x000fe2000fffe03f */
[----:B------:R-:W-:Y:S01]  /*1e10*/  VIADD R0, R0, 0xffffffff ;  /* 0xffffffff00007836 */ /* 0x000fe20000000000 */
[----:B------:R-:W-:Y:S02]  /*1e20*/  UISETP.NE.AND UP0, UPT, UR10, 0x8, UPT ;  /* 0x000000080a00788c */ /* 0x000fe4000bf05270 */
[----:B------:R-:W-:Y:S02]  /*1e30*/  UISETP.NE.AND UP1, UPT, UR11, 0x8, UPT ;  /* 0x000000080b00788c */ /* 0x000fe4000bf25270 */
[----:B------:R-:W-:Y:S02]  /*1e40*/  USEL UR4, URZ, 0x1, UP0 ;  /* 0x000000013f047887 */ /* 0x000fe40008000000 */
[----:B------:R-:W-:-:S02]  /*1e50*/  USEL UR10, UR10, URZ, UP0 ;  /* 0x0000003f0a0a7287 */ /* 0x000fc40008000000 */
[----:B------:R-:W-:Y:S02]  /*1e60*/  USEL UR11, UR11, URZ, UP1 ;  /* 0x0000003f0b0b7287 */ /* 0x000fe40008800000 */
[----:B------:R-:W-:Y:S01]  /*1e70*/  LOP3.LUT R5, R5, UR4, RZ, 0x3c, !PT ;  /* 0x0000000405057c12 */ /* 0x000fe2000f8e3cff */
[----:B------:R-:W-:Y:S09]  /*1e80*/  @P1 BRA `(.L_x_32) ;  /* 0xfffffffc00101947 */ /* 0x000ff2000383ffff */
.L_x_25:
[----:B------:R-:W4:Y:S02]  /*1e90*/  LDC R0, c[0x0][0x28c] ;  /* 0x0000a300ff007b82 */ /* 0x000f240000000800 */
[----:B----4-:R-:W-:-:S13]  /*1ea0*/  ISETP.GE.AND P1, PT, R0, 0x1, PT ;  /* 0x000000010000780c */ /* 0x010fda0003f26270 */
[----:B------:R-:W-:Y:S05]  /*1eb0*/  @!P1 BRA `(.L_x_33) ;  /* 0x0000000000349947 */ /* 0x000fea0003800000 */
[----:B------:R-:W-:Y:S05]  /*1ec0*/  @!P0 BRA `(.L_x_34) ;  /* 0x0000000000048947 */ /* 0x000fea0003800000 */
[----:B------:R-:W-:Y:S01]  /*1ed0*/  BPT.TRAP 0x1 ;  /* 0x000000040000795c */ /* 0x000fe20000300000 */
.L_x_34:
[----:B------:R-:W-:Y:S01]  /*1ee0*/  UISETP.LT.AND UP0, UPT, UR50, 0x1, UPT ;  /* 0x000000013200788c */ /* 0x000fe2000bf01270 */
[----:B------:R-:W-:-:S03]  /*1ef0*/  ISETP.GT.U32.AND P0, PT, R22, 0x1, PT ;  /* 0x000000011600780c */ /* 0x000fc60003f04070 */
[----:B------:R-:W-:-:S04]  /*1f00*/  USEL UR4, UR50, 0x1, UP0 ;  /* 0x0000000132047887 */ /* 0x000fc80008000000 */
[----:B------:R-:W-:-:S04]  /*1f10*/  UIADD3 UR4, UR43, UR50, -UR4 ;  /* 0x000000322b047290 */ /* 0x000fc8000fffe804 */
[----:B------:R-:W-:-:S04]  /*1f20*/  USHF.L.U32 UR4, UR4, 0x3, URZ ;  /* 0x0000000304047899 */ /* 0x000fc8000800063f */
[----:B------:R-:W-:-:S04]  /*1f30*/  ULOP3.LUT UR4, UR4, 0x38, URZ, 0xc0, !UPT ;  /* 0x0000003804047892 */ /* 0x000fc8000f8ec03f */
[----:B------:R-:W-:-:S04]  /*1f40*/  UIADD3 UR4, UR52, 0x40, UR4 ;  /* 0x0000004034047890 */ /* 0x000fc8000fffe004 */
[----:B------:R-:W-:-:S09]  /*1f50*/  UPRMT UR4, URZ, 0x654, UR4 ;  /* 0x000006543f047896 */ /* 0x000fd20008000004 */
[----:B------:R-:W-:Y:S01]  /*1f60*/  SYNCS.ARRIVE.TRANS64.RED.A1T0 RZ, [UR4], RZ ;  /* 0x000000ffffff79a7 */ /* 0x000fe20008100404 */
[----:B------:R-:W-:Y:S05]  /*1f70*/  @P0 BRA `(.L_x_33) ;  /* 0x0000000000040947 */ /* 0x000fea0003800000 */
[----:B------:R-:W-:Y:S01]  /*1f80*/  BPT.TRAP 0x1 ;  /* 0x000000040000795c */ /* 0x000fe20000300000 */
.L_x_33:
[----:B------:R-:W-:Y:S01]  /*1f90*/  UIADD3 UR4, UR52, 0x200, URZ ;  /* 0x0000020034047890 */ /* 0x000fe2000fffe03f */
[----:B------:R-:W-:Y:S02]  /*1fa0*/  R2UR UR46, R23 ;  /* 0x00000000172e72ca */ /* 0x000fe400000e0000 */
[----:B------:R-:W-:Y:S01]  /*1fb0*/  R2UR UR45, R60 ;  /* 0x000000003c2d72ca */ /* 0x000fe200000e0000 */
[----:B------:R-:W-:-:S06]  /*1fc0*/  ULOP3.LUT UP0, URZ, UR4, 0x1bf, URZ, 0xc0, !UPT ;  /* 0x000001bf043f7892 */ /* 0x000fcc000f80c03f */
[----:B------:R-:W-:-:S04]  /*1fd0*/  PLOP3.LUT P0, PT, PT, PT, UP0, 0x80, 0x0 ;  /* 0x000000000000781c */ /* 0x000fc80003f0f008 */
[----:B------:R-:W-:Y:S02]  /*1fe0*/  USHF.L.U32 UR46, UR46, 0x7, URZ ;  /* 0x000000072e2e7899 */ /* 0x000fe4000800063f */
[----:B------:R-:W-:-:S07]  /*1ff0*/  USHF.L.U32 UR45, UR45, 0x6, URZ ;  /* 0x000000062d2d7899 */ /* 0x000fce000800063f */
[----:B------:R-:W-:Y:S05]  /*2000*/  @!P0 BRA `(.L_x_35) ;  /* 0x00000000007c8947 */ /* 0x000fea0003800000 */
[----:B------:R-:W-:Y:S01]  /*2010*/  MOV R23, 0x0 ;  /* 0x0000000000177802 */ /* 0x000fe20000000f00 */
[----:B------:R-:W-:Y:S01]  /*2020*/  ULDC.64 UR4, c[0x4][0x80] ;  /* 0x0100200000047ab9 */ /* 0x000fe20000000a00 */
[----:B------:R-:W-:Y:S01]  /*2030*/  ULDC.64 UR6, c[0x4][0x10] ;  /* 0x0100040000067ab9 */ /* 0x000fe20000000a00 */
[----:B-1-3--:R-:W-:Y:S01]  /*2040*/  IMAD.U32 R4, RZ, RZ, UR4 ;  /* 0x00000004ff047e24 */ /* 0x00afe2000f8e00ff */
        /* <DEDUP_REMOVED lines=12> */
.L_x_36:
[----:B------:R1:W2:Y:S01]  /*2110*/  LDC.64 R14, c[0x4][R23] ;  /* 0x01000000170e7b82 */ /* 0x0002a20000000a00 */
[----:B------:R-:W-:Y:S01]  /*2120*/  ULDC.64 UR4, c[0x4][0x80] ;  /* 0x0100200000047ab9 */ /* 0x000fe20000000a00 */
[----:B------:R-:W-:Y:S01]  /*2130*/  ULDC.64 UR6, c[0x4][0x10] ;  /* 0x0100040000067ab9 */ /* 0x000fe20000000a00 */
[----:B------:R-:W-:Y:S02]  /*2140*/  IMAD.U32 R4, RZ, RZ, UR4 ;  /* 0x00000004ff047e24 */ /* 0x000fe4000f8e00ff */
        /* <DEDUP_REMOVED lines=10> */
[----:B--2---:R-:W-:Y:S05]  /*21f0*/  CALL.ABS.NOINC R14 ;  /* 0x000000000e007343 */ /* 0x004fea0003c00000 */
.L_x_35:
[----:B------:R-:W-:Y:S02]  /*2200*/  ULDC.64 UR4, c[0x0][0x590] ;  /* 0x0001640000047ab9 */ /* 0x000fe40000000a00 */
[----:B------:R-:W-:Y:S02]  /*2210*/  IMAD.U32 R67, RZ, RZ, UR4 ;  /* 0x00000004ff437e24 */ /* 0x000fe4000f8e00ff */
[----:B------:R-:W-:-:S03]  /*2220*/  IMAD.U32 R69, RZ, RZ, UR5 ;  /* 0x00000005ff457e24 */ /* 0x000fc6000f8e00ff */
[----:B------:R-:W-:-:S04]  /*2230*/  ISETP.NE.U32.AND P2, PT, R67, RZ, PT ;  /* 0x000000ff4300720c */ /* 0x000fc80003f45070 */
[----:B------:R-:W-:-:S13]  /*2240*/  ISETP.NE.AND.EX P2, PT, R69, RZ, PT, P2 ;  /* 0x000000ff4500720c */ /* 0x000fda0003f45320 */
[----:B------:R-:W-:Y:S05]  /*2250*/  @!P2 BRA `(.L_x_37) ;  /* 0x000000000034a947 */ /* 0x000fea0003800000 */
[----:B------:R-:W-:Y:S02]  /*2260*/  ULDC.64 UR4, c[0x0][0x588] ;  /* 0x0001620000047ab9 */ /* 0x000fe40000000a00 */
[----:B------:R-:W-:-:S04]  /*2270*/  ISETP.NE.U32.AND P0, PT, RZ, UR4, PT ;  /* 0x00000004ff007c0c */ /* 0x000fc8000bf05070 */
[----:B------:R-:W-:-:S13]  /*2280*/  ISETP.NE.AND.EX P0, PT, RZ, UR5, PT, P0 ;  /* 0x00000005ff007c0c */ /* 0x000fda000bf05300 */
[----:B------:R-:W-:Y:S05]  /*2290*/  @!P0 BRA `(.L_x_38) ;  /* 0x0000000000188947 */ /* 0x000fea0003800000 */
[----:B-1-3--:R-:W1:Y:S01]  /*22a0*/  LDC.64 R4, c[0x0][0x588] ;  /* 0x00016200ff047b82 */ /* 0x00ae620000000a00 */
[----:B------:R-:W-:-:S04]  /*22b0*/  IMAD R3, R67, UR47, RZ ;  /* 0x0000002f43037c24 */ /* 0x000fc8000f8e02ff */
[----:B-1----:R-:W-:-:S05]  /*22c0*/  IMAD.WIDE R4, R3, 0x4, R4 ;  /* 0x0000000403047825 */ /* 0x002fca00078e0204 */
[----:B-----5:R4:W5:Y:S01]  /*22d0*/  LDG.E R57, desc[UR54][R4.64] ;  /* 0x0000003604397981 */ /* 0x020962000c1e1900 */
[----:B------:R-:W-:Y:S01]  /*22e0*/  IMAD.MOV.U32 R56, RZ, RZ, 0x1 ;  /* 0x00000001ff387424 */ /* 0x000fe200078e00ff */
[----:B------:R-:W-:Y:S06]  /*22f0*/  BRA `(.L_x_37) ;  /* 0x00000000000c7947 */ /* 0x000fec0003800000 */
.L_x_38:
[----:B------:R-:W-:Y:S01]  /*2300*/  ULDC UR4, c[0x0][0x580] ;  /* 0x0001600000047ab9 */ /* 0x000fe20000000800 */
[----:B------:R-:W-:Y:S02]  /*2310*/  IMAD.MOV.U32 R56, RZ, RZ, 0x1 ;  /* 0x00000001ff387424 */ /* 0x000fe400078e00ff */
[----:B-----5:R-:W-:-:S07]  /*2320*/  IMAD.U32 R57, RZ, RZ, UR4 ;  /* 0x00000004ff397e24 */ /* 0x020fce000f8e00ff */
.L_x_37:
[----:B-1-34-:R-:W1:Y:S02]  /*2330*/  LDC.64 R4, c[0x0][0x5b0] ;  /* 0x00016c00ff047b82 */ /* 0x01ae640000000a00 */
[----:B-1----:R-:W-:-:S04]  /*2340*/  ISETP.NE.U32.AND P0, PT, R4, RZ, PT ;  /* 0x000000ff0400720c */ /* 0x002fc80003f05070 */
[----:B------:R-:W-:-:S13]  /*2350*/  ISETP.NE.AND.EX P0, PT, R5, RZ, PT, P0 ;  /* 0x000000ff0500720c */ /* 0x000fda0003f05300 */
[----:B------:R-:W-:Y:S05]  /*2360*/  @!P0 BRA `(.L_x_39) ;  /* 0x00000000002c8947 */ /* 0x000fea0003800000 */
[----:B------:R-:W-:Y:S02]  /*2370*/  ULDC.64 UR4, c[0x0][0x5a8] ;  /* 0x00016a0000047ab9 */ /* 0x000fe40000000a00 */
[----:B------:R-:W-:-:S04]  /*2380*/  ISETP.NE.U32.AND P0, PT, RZ, UR4, PT ;  /* 0x00000004ff007c0c */ /* 0x000fc8000bf05070 */
[----:B------:R-:W-:-:S13]  /*2390*/  ISETP.NE.AND.EX P0, PT, RZ, UR5, PT, P0 ;  /* 0x00000005ff007c0c */ /* 0x000fda000bf05300 */
[----:B------:R-:W-:Y:S05]  /*23a0*/  @!P0 BRA `(.L_x_40) ;  /* 0x0000000000148947 */ /* 0x000fea0003800000 */
[----:B--2--5:R-:W1:Y:S01]  /*23b0*/  LDC.64 R58, c[0x0][0x5a8] ;  /* 0x00016a00ff3a7b82 */ /* 0x024e620000000a00 */
[----:B------:R-:W-:-:S04]  /*23c0*/  IMAD R3, R4, UR47, RZ ;  /* 0x0000002f04037c24 */ /* 0x000fc8000f8e02ff */
[----:B-1----:R-:W-:-:S06]  /*23d0*/  IMAD.WIDE R58, R3, 0x4, R58 ;  /* 0x00000004033a7825 */ /* 0x002fcc00078e023a */
[----:B------:R1:W5:Y:S01]  /*23e0*/  LDG.E R58, desc[UR54][R58.64] ;  /* 0x000000363a3a7981 */ /* 0x000362000c1e1900 */
[----:B------:R-:W-:Y:S05]  /*23f0*/  BRA `(.L_x_39) ;  /* 0x0000000000087947 */ /* 0x000fea0003800000 */
.L_x_40:
[----:B------:R-:W-:Y:S02]  /*2400*/  ULDC UR4, c[0x0][0x5a0] ;  /* 0x0001680000047ab9 */ /* 0x000fe40000000800 */
[----:B-----5:R-:W-:-:S07]  /*2410*/  IMAD.U32 R58, RZ, RZ, UR4 ;  /* 0x00000004ff3a7e24 */ /* 0x020fce000f8e00ff */
.L_x_39:
[----:B------:R-:W-:Y:S01]  /*2420*/  ULDC.64 UR4, c[0x0][0x588] ;  /* 0x0001620000047ab9 */ /* 0x000fe20000000a00 */
[----:B------:R-:W-:Y:S01]  /*2430*/  ISETP.NE.U32.AND P1, PT, R67, RZ, PT ;  /* 0x000000ff4300720c */ /* 0x000fe20003f25070 */
[----:B------:R-:W-:Y:S02]  /*2440*/  UISETP.NE.U32.AND UP0, UPT, UR4, URZ, UPT ;  /* 0x0000003f0400728c */ /* 0x000fe4000bf05070 */
[----:B------:R-:W-:Y:S02]  /*2450*/  ISETP.NE.U32.AND P3, PT, RZ, UR4, PT ;  /* 0x00000004ff007c0c */ /* 0x000fe4000bf65070 */
[----:B------:R-:W-:Y:S01]  /*2460*/  ISETP.NE.AND.EX P5, PT, R69, RZ, PT, P1 ;  /* 0x000000ff4500720c */ /* 0x000fe20003fa5310 */
[----:B------:R-:W-:Y:S02]  /*2470*/  UISETP.NE.AND.EX UP0, UPT, UR5, URZ, UPT, UP0 ;  /* 0x0000003f0500728c */ /* 0x000fe4000bf05300 */
[----:B------:R-:W-:Y:S02]  /*2480*/  ISETP.NE.AND.EX P3, PT, RZ, UR5, PT, P3 ;  /* 0x00000005ff007c0c */ /* 0x000fe4000bf65330 */
[----:B------:R-:W-:-:S02]  /*2490*/  PLOP3.LUT P0, PT, PT, PT, PT, 0x8, 0x0 ;  /* 0x000000000000781c */ /* 0x000fc40003f0e170 */
[----:B------:R-:W-:-:S04]  /*24a0*/  PLOP3.LUT P4, PT, PT, PT, UP0, 0x80, 0x0 ;  /* 0x000000000000781c */ /* 0x000fc80003f8f008 */
[----:B------:R-:W-:-:S05]  /*24b0*/  PLOP3.LUT P4, PT, P4, PT, PT, 0x8, 0x0 ;  /* 0x000000000000781c */ /* 0x000fca000278e170 */
[----:B------:R-:W-:Y:S08]  /*24c0*/  @P3 BRA P5, `(.L_x_41) ;  /* 0x0000000000243947 */ /* 0x000ff00002800000 */
[----:B------:R-:W-:Y:S04]  /*24d0*/  BSSY B0, `(.L_x_41) ;  /* 0x0000008000007945 */ /* 0x000fe80003800000 */
[----:B------:R-:W-:Y:S05]  /*24e0*/  @!P2 BRA `(.L_x_42) ;  /* 0x000000000014a947 */ /* 0x000fea0003800000 */
[----:B------:R-:W-:Y:S02]  /*24f0*/  LOP3.LUT P3, RZ, R56, 0xff, RZ, 0xc0, !PT ;  /* 0x000000ff38ff7812 */ /* 0x000fe4000786c0ff */
[----:B------:R-:W-:-:S11]  /*2500*/  PLOP3.LUT P0, PT, P4, PT, PT, 0x80, 0x0 ;  /* 0x000000000000781c */ /* 0x000fd6000270f070 */
[----:B------:R-:W-:Y:S05]  /*2510*/  @!P3 BRA `(.L_x_43) ;  /* 0x00000000000cb947 */ /* 0x000fea0003800000 */
[----:B-----5:R-:W-:Y:S01]  /*2520*/  FSETP.EQ.AND P0, PT, R57, RZ, PT ;  /* 0x000000ff3900720b */ /* 0x020fe20003f02000 */
[----:B------:R-:W-:-:S12]  /*2530*/  BRA `(.L_x_43) ;  /* 0x0000000000047947 */ /* 0x000fd80003800000 */
.L_x_42:
[----:B-----5:R-:W-:-:S13]  /*2540*/  FSETP.EQ.AND P0, PT, R57, RZ, PT ;  /* 0x000000ff3900720b */ /* 0x020fda0003f02000 */
.L_x_43:
[----:B------:R-:W-:Y:S05]  /*2550*/  BSYNC B0 ;  /* 0x0000000000007941 */ /* 0x000fea0003800000 */
.L_x_41:
[----:B------:R-:W-:Y:S04]  /*2560*/  BSSY B0, `(.L_x_44) ;  /* 0x0000007000007945 */ /* 0x000fe80003800000 */
[----:B------:R-:W-:Y:S05]  /*2570*/  @!P2 BRA `(.L_x_45) ;  /* 0x000000000010a947 */ /* 0x000fea0003800000 */
[----:B------:R-:W-:-:S13]  /*2580*/  LOP3.LUT P2, RZ, R56, 0xff, RZ, 0xc0, !PT ;  /* 0x000000ff38ff7812 */ /* 0x000fda000784c0ff */
[----:B------:R-:W-:Y:S05]  /*2590*/  @!P2 BRA `(.L_x_46) ;  /* 0x00000000000ca947 */ /* 0x000fea0003800000 */
[----:B-----5:R-:W-:Y:S01]  /*25a0*/  FSETP.EQ.AND P4, PT, R57, RZ, PT ;  /* 0x000000ff3900720b */ /* 0x020fe20003f82000 */
[----:B------:R-:W-:-:S12]  /*25b0*/  BRA `(.L_x_46) ;  /* 0x0000000000047947 */ /* 0x000fd80003800000 */
.L_x_45:
[----:B-----5:R-:W-:-:S13]  /*25c0*/  FSETP.EQ.AND P4, PT, R57, RZ, PT ;  /* 0x000000ff3900720b */ /* 0x020fda0003f82000 */
.L_x_46:
[----:B------:R-:W-:Y:S05]  /*25d0*/  BSYNC B0 ;  /* 0x0000000000007941 */ /* 0x000fea0003800000 */
.L_x_44:
[----:B------:R-:W-:Y:S01]  /*25e0*/  ULOP3.LUT UR4, UR49, 0x1, URZ, 0x3c, !UPT ;  /* 0x0000000131047892 */ /* 0x000fe2000f8e3c3f */
[----:B------:R-:W-:Y:S01]  /*25f0*/  BSSY B0, `(.L_x_47) ;  /* 0x0000030000007945 */ /* 0x000fe20003800000 */
[----:B------:R-:W-:Y:S01]  /*2600*/  IMAD.U32 R3, RZ, RZ, UR48 ;  /* 0x00000030ff037e24 */ /* 0x000fe2000f8e00ff */
[----:B------:R-:W-:Y:S02]  /*2610*/  CS2R R6, SRZ ;  /* 0x0000000000067805 */ /* 0x000fe4000001ff00 */
[----:B------:R-:W-:Y:S02]  /*2620*/  CS2R R4, SRZ ;  /* 0x0000000000047805 */ /* 0x000fe4000001ff00 */
[----:B------:R-:W-:Y:S01]  /*2630*/  CS2R R10, SRZ ;  /* 0x00000000000a7805 */ /* 0x000fe2000001ff00 */
[----:B------:R-:W-:Y:S01]  /*2640*/  IMAD.U32 R0, RZ, RZ, UR4 ;  /* 0x00000004ff007e24 */ /* 0x000fe2000f8e00ff */
[----:B------:R-:W-:Y:S01]  /*2650*/  CS2R R8, SRZ ;  /* 0x0000000000087805 */ /* 0x000fe2000001ff00 */
[----:B------:R-:W-:Y:S06]  /*2660*/  @P0 BRA `(.L_x_48) ;  /* 0x0000000000a00947 */ /* 0x000fec0003800000 */
[----:B------:R-:W-:-:S13]  /*2670*/  ISETP.NE.AND P2, PT, R65, 0x3, PT ;  /* 0x000000034100780c */ /* 0x000fda0003f45270 */
[----:B------:R-:W-:Y:S05]  /*2680*/  @!P2 BRA `(.L_x_49) ;  /* 0x000000000004a947 */ /* 0x000fea0003800000 */
[----:B------:R-:W-:Y:S01]  /*2690*/  BPT.TRAP 0x1 ;  /* 0x000000040000795c */ /* 0x000fe20000300000 */
.L_x_49:
[----:B------:R-:W-:Y:S01]  /*26a0*/  IMAD.U32 R4, RZ, RZ, UR48 ;  /* 0x00000030ff047e24 */ /* 0x000fe2000f8e00ff */
[----:B------:R-:W-:Y:S02]  /*26b0*/  SHF.L.U32 R3, R0, 0x1f, RZ ;  /* 0x0000001f00037819 */ /* 0x000fe400000006ff */
[----:B------:R-:W-:Y:S02]  /*26c0*/  CS2R R6, SRZ ;  /* 0x0000000000067805 */ /* 0x000fe4000001ff00 */
[----:B------:R-:W-:-:S04]  /*26d0*/  LEA R4, R4, UR52, 0x3 ;  /* 0x0000003404047c11 */ /* 0x000fc8000f8e18ff */
[----:B------:R-:W3:Y:S02]  /*26e0*/  SYNCS.PHASECHK.TRANS64.TRYWAIT P2, [R4+URZ+0x80], R3 ;  /* 0x00008003040075a7 */ /* 0x000ee4000804017f */
[----:B---3--:R-:W-:Y:S05]  /*26f0*/  @!P2 BRA `(.L_x_50) ;  /* 0x000000440034a947 */ /* 0x008fea0003800000 */
.L_x_137:
[----:B---3--:R-:W-:Y:S02]  /*2700*/  CS2R R4, SRZ ;  /* 0x0000000000047805 */ /* 0x008fe4000001ff00 */
[----:B------:R-:W-:Y:S02]  /*2710*/  CS2R R10, SRZ ;  /* 0x00000000000a7805 */ /* 0x000fe4000001ff00 */
[----:B------:R-:W-:Y:S01]  /*2720*/  CS2R R8, SRZ ;  /* 0x0000000000087805 */ /* 0x000fe2000001ff00 */
[----:B------:R-:W-:Y:S06]  /*2730*/  @P4 BRA `(.L_x_51) ;  /* 0x0000000000544947 */ /* 0x000fec0003800000 */
[C---:B------:R-:W-:Y:S01]  /*2740*/  IMAD.SHL.U32 R3, R18.reuse, 0x10, RZ ;  /* 0x0000001012037824 */ /* 0x040fe200078e00ff */
[----:B------:R-:W-:Y:S01]  /*2750*/  SHF.R.U32.HI R6, RZ, 0x1, R18 ;  /* 0x00000001ff067819 */ /* 0x000fe20000011612 */
[C---:B------:R-:W-:Y:S01]  /*2760*/  IMAD.SHL.U32 R4, R18.reuse, 0x20, RZ ;  /* 0x0000002012047824 */ /* 0x040fe200078e00ff */
[C---:B------:R-:W-:Y:S01]  /*2770*/  LOP3.LUT P2, RZ, R18.reuse, 0x4, RZ, 0xc0, !PT ;  /* 0x0000000412ff7812 */ /* 0x040fe2000784c0ff */
[----:B------:R-:W-:Y:S01]  /*2780*/  IMAD.SHL.U32 R8, R18, 0x4, RZ ;  /* 0x0000000412087824 */ /* 0x000fe200078e00ff */
[----:B------:R-:W-:Y:S01]  /*2790*/  LOP3.LUT R3, R3, 0xe00, RZ, 0xc0, !PT ;  /* 0x00000e0003037812 */ /* 0x000fe200078ec0ff */
[----:B------:R-:W-:Y:S05]  /*27a0*/  WARPSYNC.ALL ;  /* 0x0000000000007948 */ /* 0x000fea0003800000 */
[----:B------:R-:W-:-:S02]  /*27b0*/  LOP3.LUT R5, R4, 0xc0, RZ, 0xc0, !PT ;  /* 0x000000c004057812 */ /* 0x000fc400078ec0ff */
[----:B------:R-:W-:Y:S02]  /*27c0*/  LOP3.LUT R3, R3, 0x20, R4, 0xf8, !PT ;  /* 0x0000002003037812 */ /* 0x000fe400078ef804 */
[----:B------:R-:W-:Y:S02]  /*27d0*/  LOP3.LUT R5, R5, 0x8, R6, 0xf8, !PT ;  /* 0x0000000805057812 */ /* 0x000fe400078ef806 */
[----:B------:R-:W-:Y:S01]  /*27e0*/  LOP3.LUT R3, R3, 0x100, R4, 0xf8, !PT ;  /* 0x0000010003037812 */ /* 0x000fe200078ef804 */
[----:B------:R-:W-:Y:S01]  /*27f0*/  IMAD.U32 R4, RZ, RZ, UR48 ;  /* 0x00000030ff047e24 */ /* 0x000fe2000f8e00ff */
[----:B------:R-:W-:-:S04]  /*2800*/  LOP3.LUT R8, R5, 0x18, R8, 0x78, !PT ;  /* 0x0000001805087812 */ /* 0x000fc800078e7808 */
[----:B------:R-:W-:-:S05]  /*2810*/  LOP3.LUT R3, R3, R8, RZ, 0xfc, !PT ;  /* 0x0000000803037212 */ /* 0x000fca00078efcff */
[----:B------:R-:W-:-:S05]  /*2820*/  IMAD R3, R4, 0x1000, R3 ;  /* 0x0000100004037824 */ /* 0x000fca00078e0203 */
[----:B------:R-:W-:-:S05]  /*2830*/  LEA R3, R3, UR52, 0x1 ;  /* 0x0000003403037c11 */ /* 0x000fca000f8e08ff */
[C---:B------:R-:W-:Y:S01]  /*2840*/  VIADD R5, R3.reuse, 0x200 ;  /* 0x0000020003057836 */ /* 0x040fe20000000000 */
[----:B------:R3:W4:Y:S01]  /*2850*/  LDSM.16.M88.4 R8, [R3+0x200] ;  /* 0x000200000308783b */ /* 0x0007220000000200 */
[----:B------:R-:W-:Y:S02]  /*2860*/  VIADD R4, R3, 0x220 ;  /* 0x0000022003047836 */ /* 0x000fe40000000000 */
[----:B------:R-:W-:-:S06]  /*2870*/  @P2 VIADD R4, R5, 0xffffffe0 ;  /* 0xffffffe005042836 */ /* 0x000fcc0000000000 */
[----:B---3--:R-:W1:Y:S02]  /*2880*/  LDSM.16.M88.4 R4, [R4] ;  /* 0x000000000404783b */ /* 0x008e640000000200 */
.L_x_51:
[----:B------:R-:W-:-:S04]  /*2890*/  UIADD3 UR4, UR48, 0x1, URZ ;  /* 0x0000000130047890 */ /* 0x000fc8000fffe03f */
[----:B------:R-:W-:-:S04]  /*28a0*/  UISETP.NE.AND UP0, UPT, UR4, 0x3, UPT ;  /* 0x000000030400788c */ /* 0x000fc8000bf05270 */
[----:B------:R-:W-:Y:S02]  /*28b0*/  USEL UR5, URZ, 0x1, UP0 ;  /* 0x000000013f057887 */ /* 0x000fe40008000000 */
[----:B------:R-:W-:-:S04]  /*28c0*/  USEL UR4, UR4, URZ, UP0 ;  /* 0x0000003f04047287 */ /* 0x000fc80008000000 */
[----:B------:R-:W-:Y:S02]  /*28d0*/  LOP3.LUT R0, R0, UR5, RZ, 0x3c, !PT ;  /* 0x0000000500007c12 */ /* 0x000fe4000f8e3cff */
[----:B------:R-:W-:-:S07]  /*28e0*/  IMAD.U32 R3, RZ, RZ, UR4 ;  /* 0x00000004ff037e24 */ /* 0x000fce000f8e00ff */
.L_x_48:
[----:B------:R-:W-:Y:S05]  /*28f0*/  BSYNC B0 ;  /* 0x0000000000007941 */ /* 0x000fea0003800000 */
.L_x_47:
[C---:B------:R-:W-:Y:S01]  /*2900*/  IMAD.SHL.U32 R66, R18.reuse, 0x20, RZ ;  /* 0x0000002012427824 */ /* 0x040fe200078e00ff */
[----:B------:R-:W-:Y:S01]  /*2910*/  SHF.R.U32.HI R15, RZ, 0x1, R18 ;  /* 0x00000001ff0f7819 */ /* 0x000fe20000011612 */
[C---:B------:R-:W-:Y:S01]  /*2920*/  IMAD.SHL.U32 R13, R18.reuse, 0x10, RZ ;  /* 0x00000010120d7824 */ /* 0x040fe200078e00ff */
[----:B----4-:R-:W-:Y:S01]  /*2930*/  LOP3.LUT R20, R9, 0xffff0000, RZ, 0xc0, !PT ;  /* 0xffff000009147812 */ /* 0x010fe200078ec0ff */
[----:B------:R-:W-:Y:S01]  /*2940*/  IMAD.SHL.U32 R68, R18, 0x4, RZ ;  /* 0x0000000412447824 */ /* 0x000fe200078e00ff */
[----:B------:R-:W-:Y:S01]  /*2950*/  LOP3.LUT R14, R66, 0xc0, RZ, 0xc0, !PT ;  /* 0x000000c0420e7812 */ /* 0x000fe200078ec0ff */
[----:B------:R-:W-:Y:S01]  /*2960*/  IMAD.U32 R12, R8, 0x10000, RZ ;  /* 0x00010000080c7824 */ /* 0x000fe200078e00ff */
[----:B------:R-:W-:Y:S01]  /*2970*/  LOP3.LUT R13, R13, 0xe00, RZ, 0xc0, !PT ;  /* 0x00000e000d0d7812 */ /* 0x000fe200078ec0ff */
[----:B------:R-:W-:Y:S01]  /*2980*/  IMAD.U32 R60, R10, 0x10000, RZ ;  /* 0x000100000a3c7824 */ /* 0x000fe200078e00ff */
[----:B------:R-:W-:Y:S01]  /*2990*/  LOP3.LUT R15, R14, 0x8, R15, 0xf8, !PT ;  /* 0x000000080e0f7812 */ /* 0x000fe200078ef80f */
[----:B------:R-:W-:Y:S01]  /*29a0*/  IMAD.U32 R14, R9, 0x10000, RZ ;  /* 0x00010000090e7824 */ /* 0x000fe200078e00ff */
[----:B------:R-:W-:Y:S01]  /*29b0*/  LOP3.LUT R13, R13, 0x20, R66, 0xf8, !PT ;  /* 0x000000200d0d7812 */ /* 0x000fe200078ef842 */
[----:B-----5:R-:W-:Y:S01]  /*29c0*/  FMUL R20, R57, R20 ;  /* 0x0000001439147220 */ /* 0x020fe20000400000 */
[----:B------:R-:W-:Y:S01]  /*29d0*/  LOP3.LUT R82, R15, 0x18, R68, 0x78, !PT ;  /* 0x000000180f527812 */ /* 0x000fe200078e7844 */
[----:B------:R-:W-:Y:S01]  /*29e0*/  FMUL R21, R57, R14 ;  /* 0x0000000e39157220 */ /* 0x000fe20000400000 */
[----:B------:R-:W-:Y:S01]  /*29f0*/  LOP3.LUT R13, R13, 0x100, R66, 0xf8, !PT ;  /* 0x000001000d0d7812 */ /* 0x000fe200078ef842 */
[C---:B-1----:R-:W-:Y:S01]  /*2a00*/  IMAD.U32 R66, R4.reuse, 0x10000, RZ ;  /* 0x0001000004427824 */ /* 0x042fe200078e00ff */
[----:B------:R-:W-:Y:S01]  /*2a10*/  LOP3.LUT R68, R4, 0xffff0000, RZ, 0xc0, !PT ;  /* 0xffff000004447812 */ /* 0x000fe200078ec0ff */
[C---:B------:R-:W-:Y:S01]  /*2a20*/  FMUL R15, R57.reuse, R12 ;  /* 0x0000000c390f7220 */ /* 0x040fe20000400000 */
[----:B------:R-:W-:Y:S01]  /*2a30*/  LOP3.LUT R4, R18, 0xff, RZ, 0xc0, !PT ;  /* 0x000000ff12047812 */ /* 0x000fe200078ec0ff */
[----:B------:R-:W-:Y:S01]  /*2a40*/  FMUL R23, R57, R60 ;  /* 0x0000003c39177220 */ /* 0x000fe20000400000 */
[----:B------:R-:W-:Y:S01]  /*2a50*/  LOP3.LUT R8, R8, 0xffff0000, RZ, 0xc0, !PT ;  /* 0xffff000008087812 */ /* 0x000fe200078ec0ff */
[----:B------:R-:W-:Y:S01]  /*2a60*/  IMAD.U32 R70, R5, 0x10000, RZ ;  /* 0x0001000005467824 */ /* 0x000fe200078e00ff */
[----:B------:R-:W-:Y:S01]  /*2a70*/  LOP3.LUT R10, R10, 0xffff0000, RZ, 0xc0, !PT ;  /* 0xffff00000a0a7812 */ /* 0x000fe200078ec0ff */
[----:B------:R-:W-:Y:S01]  /*2a80*/  VIADD R4, R4, 0x1f ;  /* 0x0000001f04047836 */ /* 0x000fe20000000000 */
[----:B------:R-:W-:Y:S01]  /*2a90*/  LOP3.LUT R84, R13, R82, RZ, 0xfc, !PT ;  /* 0x000000520d547212 */ /* 0x000fe200078efcff */
[----:B------:R-:W-:Y:S01]  /*2aa0*/  FMUL R82, R57, R8 ;  /* 0x0000000839527220 */ /* 0x000fe20000400000 */
[----:B------:R-:W-:Y:S01]  /*2ab0*/  LOP3.LUT R72, R5, 0xffff0000, RZ, 0xc0, !PT ;  /* 0xffff000005487812 */ /* 0x000fe200078ec0ff */
[----:B------:R-:W-:Y:S01]  /*2ac0*/  FMUL R14, R57, R10 ;  /* 0x0000000a390e7220 */ /* 0x000fe20000400000 */
[C---:B------:R-:W-:Y:S01]  /*2ad0*/  IMAD.U32 R74, R6.reuse, 0x10000, RZ ;  /* 0x00010000064a7824 */ /* 0x040fe200078e00ff */
[----:B------:R-:W-:Y:S01]  /*2ae0*/  LOP3.LUT R76, R6, 0xffff0000, RZ, 0xc0, !PT ;  /* 0xffff0000064c7812 */ /* 0x000fe200078ec0ff */
[----:B------:R-:W-:Y:S01]  /*2af0*/  FFMA R5, R58, R26, R21 ;  /* 0x0000001a3a057223 */ /* 0x000fe20000000015 */
[----:B------:R-:W-:Y:S01]  /*2b00*/  ISETP.GT.U32.AND P2, PT, R4, 0x3e, PT ;  /* 0x0000003e0400780c */ /* 0x000fe20003f44070 */
[C---:B------:R-:W-:Y:S01]  /*2b10*/  FFMA R6, R58.reuse, R27, R20 ;  /* 0x0000001b3a067223 */ /* 0x040fe20000000014 */
[C---:B------:R-:W-:Y:S01]  /*2b20*/  FFMA R4, R58.reuse, R24, R15 ;  /* 0x000000183a047223 */ /* 0x040fe2000000000f */
[C---:B------:R-:W-:Y:S01]  /*2b30*/  FFMA R25, R58.reuse, R25, R82 ;  /* 0x000000193a197223 */ /* 0x040fe20000000052 */
[C---:B------:R-:W-:Y:S01]  /*2b40*/  FFMA R28, R58.reuse, R28, R23 ;  /* 0x0000001c3a1c7223 */ /* 0x040fe20000000017 */
[----:B------:R-:W-:Y:S01]  /*2b50*/  FFMA R29, R58, R29, R14 ;  /* 0x0000001d3a1d7223 */ /* 0x000fe2000000000e */
[C---:B------:R-:W-:Y:S01]  /*2b60*/  LOP3.LUT R64, R11.reuse, 0xffff0000, RZ, 0xc0, !PT ;  /* 0xffff00000b407812 */ /* 0x040fe200078ec0ff */
[----:B------:R-:W-:Y:S01]  /*2b70*/  IMAD.U32 R62, R11, 0x10000, RZ ;  /* 0x000100000b3e7824 */ /* 0x000fe200078e00ff */
[C---:B------:R-:W-:Y:S01]  /*2b80*/  LOP3.LUT R80, R7.reuse, 0xffff0000, RZ, 0xc0, !PT ;  /* 0xffff000007507812 */ /* 0x040fe200078ec0ff */
[----:B------:R-:W-:Y:S01]  /*2b90*/  IMAD.U32 R78, R7, 0x10000, RZ ;  /* 0x00010000074e7824 */ /* 0x000fe200078e00ff */
[----:B------:R-:W-:Y:S01]  /*2ba0*/  F2FP.RELU.BF16.F32.PACK_AB R5, R6, R5 ;  /* 0x000000050605723e */ /* 0x000fe200000018ff */
[----:B------:R-:W-:Y:S01]  /*2bb0*/  IMAD.U32 R11, RZ, RZ, UR48 ;  /* 0x00000030ff0b7e24 */ /* 0x000fe2000f8e00ff */
[----:B------:R-:W-:Y:S01]  /*2bc0*/  F2FP.RELU.BF16.F32.PACK_AB R4, R25, R4 ;  /* 0x000000041904723e */ /* 0x000fe200000018ff */
[----:B--2---:R-:W-:Y:S01]  /*2bd0*/  FMUL R59, R57, R62 ;  /* 0x0000003e393b7220 */ /* 0x004fe20000400000 */
[----:B------:R-:W-:Y:S01]  /*2be0*/  F2FP.RELU.BF16.F32.PACK_AB R6, R29, R28 ;  /* 0x0000001c1d06723e */ /* 0x000fe200000018ff */
[C---:B------:R-:W-:Y:S01]  /*2bf0*/  FMUL R64, R57.reuse, R64 ;  /* 0x0000004039407220 */ /* 0x040fe20000400000 */
[C---:B------:R-:W-:Y:S01]  /*2c00*/  FMUL R25, R57.reuse, R70 ;  /* 0x0000004639197220 */ /* 0x040fe20000400000 */
[C---:B------:R-:W-:Y:S01]  /*2c10*/  FMUL R72, R57.reuse, R72 ;  /* 0x0000004839487220 */ /* 0x040fe20000400000 */
[C---:B------:R-:W-:Y:S01]  /*2c20*/  FMUL R29, R57.reuse, R78 ;  /* 0x0000004e391d7220 */ /* 0x040fe20000400000 */
[C---:B------:R-:W-:Y:S01]  /*2c30*/  FMUL R80, R57.reuse, R80 ;  /* 0x0000005039507220 */ /* 0x040fe20000400000 */
[C---:B------:R-:W-:Y:S01]  /*2c40*/  FMUL R61, R57.reuse, R66 ;  /* 0x00000042393d7220 */ /* 0x040fe20000400000 */
[----:B------:R-:W-:Y:S01]  /*2c50*/  FMUL R68, R57, R68 ;  /* 0x0000004439447220 */ /* 0x000fe20000400000 */
[----:B------:R-:W-:-:S02]  /*2c60*/  IMAD.MOV.U32 R13, RZ, RZ, 0x20 ;  /* 0x00000020ff0d7424 */ /* 0x000fc400078e00ff */
[C---:B------:R-:W-:Y:S01]  /*2c70*/  FMUL R27, R57.reuse, R74 ;  /* 0x0000004a391b7220 */ /* 0x040fe20000400000 */
[----:B------:R-:W-:Y:S01]  /*2c80*/  FMUL R76, R57, R76 ;  /* 0x0000004c394c7220 */ /* 0x000fe20000400000 */
[----:B------:R-:W-:Y:S01]  /*2c90*/  IMAD R24, R11, 0x1000, R84 ;  /* 0x000010000b187824 */ /* 0x000fe200078e0254 */
[----:B------:R-:W-:Y:S01]  /*2ca0*/  LOP3.LUT P3, RZ, R18, 0x4, RZ, 0xc0, !PT ;  /* 0x0000000412ff7812 */ /* 0x000fe2000786c0ff */
[C---:B------:R-:W-:Y:S01]  /*2cb0*/  FFMA R7, R58.reuse, R30, R59 ;  /* 0x0000001e3a077223 */ /* 0x040fe2000000003b */
        /* <DEDUP_REMOVED lines=8> */
[----:B------:R-:W-:Y:S01]  /*2d40*/  FFMA R37, R58, R37, R76 ;  /* 0x000000253a257223 */ /* 0x000fe2000000004c */
[----:B------:R-:W-:Y:S01]  /*2d50*/  SEL R13, R13, 0xffffffe0, !P3 ;  /* 0xffffffe00d0d7807 */ /* 0x000fe20005800000 */
[----:B------:R-:W-:Y:S05]  /*2d60*/  WARPSYNC.ALL ;  /* 0x0000000000007948 */ /* 0x000fea0003800000 */
[----:B------:R-:W-:Y:S01]  /*2d70*/  LEA R24, R24, UR52, 0x1 ;  /* 0x0000003418187c11 */ /* 0x000fe2000f8e08ff */
[----:B------:R-:W-:Y:S01]  /*2d80*/  BSSY B0, `(.L_x_52) ;  /* 0x0000017000007945 */ /* 0x000fe20003800000 */
[----:B------:R-:W-:-:S02]  /*2d90*/  F2FP.RELU.BF16.F32.PACK_AB R7, R8, R7 ;  /* 0x000000070807723e */ /* 0x000fc400000018ff */
[----:B------:R-:W-:Y:S02]  /*2da0*/  F2FP.RELU.BF16.F32.PACK_AB R9, R10, R9 ;  /* 0x000000090a09723e */ /* 0x000fe400000018ff */
[----:B------:R-:W-:Y:S01]  /*2db0*/  F2FP.RELU.BF16.F32.PACK_AB R11, R12, R11 ;  /* 0x0000000b0c0b723e */ /* 0x000fe200000018ff */
[----:B------:R1:W-:Y:S01]  /*2dc0*/  STSM.16.M88.4 [R24+0x200], R4 ;  /* 0x0002000418007844 */ /* 0x0003e20000000200 */
[----:B------:R-:W-:Y:S02]  /*2dd0*/  F2FP.RELU.BF16.F32.PACK_AB R8, R33, R32 ;  /* 0x000000202108723e */ /* 0x000fe400000018ff */
[----:B------:R-:W-:Y:S02]  /*2de0*/  F2FP.RELU.BF16.F32.PACK_AB R10, R37, R36 ;  /* 0x00000024250a723e */ /* 0x000fe400000018ff */
[----:B------:R-:W-:-:S05]  /*2df0*/  IADD3 R12, R13, 0x200, R24 ;  /* 0x000002000d0c7810 */ /* 0x000fca0007ffe018 */
[----:B------:R1:W-:Y:S01]  /*2e00*/  STSM.16.M88.4 [R12], R8 ;  /* 0x000000080c007844 */ /* 0x0003e20000000200 */
[----:B------:R-:W-:Y:S01]  /*2e10*/  @!PT LDS RZ, [RZ] ;  /* 0x00000000fffff984 */ /* 0x000fe20000000800 */
[----:B------:R-:W-:Y:S01]  /*2e20*/  @!PT LDS RZ, [RZ] ;  /* 0x00000000fffff984 */ /* 0x000fe20000000800 */
[----:B------:R-:W-:Y:S01]  /*2e30*/  @!PT LDS RZ, [RZ] ;  /* 0x00000000fffff984 */ /* 0x000fe20000000800 */
[----:B------:R-:W-:Y:S01]  /*2e40*/  @!PT LDS RZ, [RZ] ;  /* 0x00000000fffff984 */ /* 0x000fe20000000800 */
[----:B------:R2:W-:Y:S06]  /*2e50*/  MEMBAR.ALL.CTA ;  /* 0x0000000000007992 */ /* 0x0005ec0000008000 */
[----:B--2---:R-:W2:Y:S02]  /*2e60*/  FENCE.VIEW.ASYNC.S ;  /* 0x00000000000073c6 */ /* 0x004ea40000000000 */
[----:B--2---:R-:W-:Y:S06]  /*2e70*/  BAR.SYNC.DEFER_BLOCKING 0x1, 0x100 ;  /* 0x0044000000007b1d */ /* 0x004fec0000010000 */
[----:B------:R-:W-:Y:S05]  /*2e80*/  @P2 BRA `(.L_x_53) ;  /* 0x0000000000182947 */ /* 0x000fea0003800000 */
[----:B------:R-:W-:Y:S02]  /*2e90*/  ULEA UR44, UR48, UR52, 0xd ;  /* 0x00000034302c7291 */ /* 0x000fe4000f8e683f */
[----:B------:R-:W-:Y:S02]  /*2ea0*/  UIADD3 UR4, UP0, UR56, 0x4f0, URZ ;  /* 0x000004f038047890 */ /* 0x000fe4000ff1e03f */
[----:B------:R-:W-:Y:S02]  /*2eb0*/  UIADD3 UR44, UR44, 0x200, URZ ;  /* 0x000002002c2c7890 */ /* 0x000fe4000fffe03f */
[----:B------:R-:W-:-:S09]  /*2ec0*/  UIADD3.X UR5, URZ, UR57, URZ, UP0, !UPT ;  /* 0x000000393f057290 */ /* 0x000fd200087fe43f */
[----:B------:R2:W-:Y:S02]  /*2ed0*/  UTMASTG.3D [UR44], [UR4] ;  /* 0x0000002c040073b5 */ /* 0x0005e40008010000 */
[----:B--2---:R0:W-:Y:S02]  /*2ee0*/  UTMACMDFLUSH ;  /* 0x00000000000079b7 */ /* 0x0041e40000000000 */
.L_x_53:
[----:B------:R-:W-:Y:S05]  /*2ef0*/  BSYNC B0 ;  /* 0x0000000000007941 */ /* 0x000fea0003800000 */
.L_x_52:
[----:B------:R-:W-:Y:S01]  /*2f00*/  UIADD3 UR4, UR48, 0x1, URZ ;  /* 0x0000000130047890 */ /* 0x000fe2000fffe03f */
[----:B------:R-:W-:Y:S01]  /*2f10*/  BSSY B0, `(.L_x_54) ;  /* 0x0000008000007945 */ /* 0x000fe20003800000 */
[----:B------:R-:W-:Y:S02]  /*2f20*/  UIADD3 UR8, UR50, UR43, URZ ;  /* 0x0000002b32087290 */ /* 0x000fe4000fffe03f */
[----:B------:R-:W-:-:S04]  /*2f30*/  UISETP.NE.AND UP0, UPT, UR4, 0x3, UPT ;  /* 0x000000030400788c */ /* 0x000fc8000bf05270 */
[----:B------:R-:W-:Y:S02]  /*2f40*/  USEL UR9, URZ, 0x1, UP0 ;  /* 0x000000013f097887 */ /* 0x000fe40008000000 */
[----:B------:R-:W-:Y:S02]  /*2f50*/  USEL UR10, UR4, URZ, UP0 ;  /* 0x0000003f040a7287 */ /* 0x000fe40008000000 */
[----:B------:R-:W-:Y:S01]  /*2f60*/  ULOP3.LUT UR9, UR49, UR9, URZ, 0x3c, !UPT ;  /* 0x0000000931097292 */ /* 0x000fe2000f8e3c3f */
[----:B------:R-:W-:Y:S11]  /*2f70*/  @P2 BRA `(.L_x_55) ;  /* 0x0000000000042947 */ /* 0x000ff60003800000 */
[----:B------:R-:W-:-:S04]  /*2f80*/  DEPBAR.LE SB0, 0x1 ;  /* 0x000080400000791a */ /* 0x000fc80000000000 */
.L_x_55:
[----:B------:R-:W-:Y:S05]  /*2f90*/  BSYNC B0 ;  /* 0x0000000000007941 */ /* 0x000fea0003800000 */
.L_x_54:
[----:B------:R-:W-:Y:S01]  /*2fa0*/  BAR.SYNC.DEFER_BLOCKING 0x1, 0x100 ;  /* 0x0044000000007b1d */ /* 0x000fe20000010000 */
[----:B------:R-:W-:-:S13]  /*2fb0*/  ISETP.NE.AND P3, PT, RZ, UR39, PT ;  /* 0x00000027ff007c0c */ /* 0x000fda000bf65270 */
[----:B------:R-:W-:Y:S05]  /*2fc0*/  @!P3 BRA `(.L_x_56) ;  /* 0x000000000034b947 */ /* 0x000fea0003800000 */
[----:B------:R-:W-:Y:S04]  /*2fd0*/  BSSY B0, `(.L_x_57) ;  /* 0x0000009000007945 */ /* 0x000fe80003800000 */
[----:B------:R-:W-:Y:S05]  /*2fe0*/  @P0 BRA `(.L_x_58) ;  /* 0x00000000001c0947 */ /* 0x000fea0003800000 */
[----:B------:R-:W-:-:S13]  /*2ff0*/  ISETP.NE.AND P3, PT, R65, 0x3, PT ;  /* 0x000000034100780c */ /* 0x000fda0003f65270 */
[----:B------:R-:W-:Y:S05]  /*3000*/  @!P3 BRA `(.L_x_59) ;  /* 0x000000000004b947 */ /* 0x000fea0003800000 */
[----:B------:R-:W-:Y:S01]  /*3010*/  BPT.TRAP 0x1 ;  /* 0x000000040000795c */ /* 0x000fe20000300000 */
.L_x_59:
[----:B------:R-:W-:-:S04]  /*3020*/  ULEA UR4, UR38, UR52, 0x3 ;  /* 0x0000003426047291 */ /* 0x000fc8000f8e183f */
[----:B------:R-:W-:-:S04]  /*3030*/  UIADD3 UR4, UR4, 0x98, URZ ;  /* 0x0000009804047890 */ /* 0x000fc8000fffe03f */
[----:B------:R-:W-:-:S09]  /*3040*/  UPRMT UR4, UR51, 0x654, UR4 ;  /* 0x0000065433047896 */ /* 0x000fd20008000004 */
[----:B------:R-:W-:Y:S03]  /*3050*/  SYNCS.ARRIVE.TRANS64.RED.A1T0 RZ, [UR4], RZ ;  /* 0x000000ffffff79a7 */ /* 0x000fe60008100404 */
.L_x_58:
[----:B------:R-:W-:Y:S05]  /*3060*/  BSYNC B0 ;  /* 0x0000000000007941 */ /* 0x000fea0003800000 */
.L_x_57:
[----:B------:R-:W-:-:S04]  /*3070*/  UIADD3 UR38, UR38, 0x1, URZ ;  /* 0x0000000126267890 */ /* 0x000fc8000fffe03f */
[----:B------:R-:W-:-:S04]  /*3080*/  UISETP.NE.AND UP0, UPT, UR38, 0x3, UPT ;  /* 0x000000032600788c */ /* 0x000fc8000bf05270 */
[----:B------:R-:W-:-:S12]  /*3090*/  USEL UR38, UR38, URZ, UP0 ;  /* 0x0000003f26267287 */ /* 0x000fd80008000000 */
.L_x_56:
[----:B------:R-:W-:Y:S01]  /*30a0*/  USHF.R.U32.HI UR4, URZ, 0x3, UR8 ;  /* 0x000000033f047899 */ /* 0x000fe20008011608 */
[----:B------:R-:W-:Y:S01]  /*30b0*/  BSSY B0, `(.L_x_60) ;  /* 0x000003a000007945 */ /* 0x000fe20003800000 */
[----:B------:R-:W-:Y:S02]  /*30c0*/  UISETP.GT.U32.AND UP0, UPT, UR8, 0x7, UPT ;  /* 0x000000070800788c */ /* 0x000fe4000bf04070 */
[----:B------:R-:W-:Y:S02]  /*30d0*/  ULOP3.LUT UR4, UR4, 0x1, URZ, 0xc0, !UPT ;  /* 0x0000000104047892 */ /* 0x000fe4000f8ec03f */
[----:B------:R-:W-:Y:S02]  /*30e0*/  UISETP.LT.U32.AND UP1, UPT, UR50, 0x8, UP0 ;  /* 0x000000083200788c */ /* 0x000fe40008721070 */
[----:B------:R-:W-:Y:S02]  /*30f0*/  UISETP.NE.U32.AND UP2, UPT, UR4, 0x1, UPT ;  /* 0x000000010400788c */ /* 0x000fe4000bf45070 */
[----:B------:R-:W-:-:S02]  /*3100*/  USEL UR5, URZ, 0x1, !UP1 ;  /* 0x000000013f057887 */ /* 0x000fc4000c800000 */
[----:B------:R-:W-:-:S04]  /*3110*/  UISETP.GT.U32.AND UP0, UPT, UR50, 0x7, !UP2 ;  /* 0x000000073200788c */ /* 0x000fc8000d704070 */
[----:B------:R-:W-:-:S04]  /*3120*/  USEL UR4, URZ, 0x1, !UP0 ;  /* 0x000000013f047887 */ /* 0x000fc8000c000000 */
[----:B------:R-:W-:Y:S01]  /*3130*/  ULOP3.LUT UR40, UR4, UR40, UR5, 0x96, !UPT ;  /* 0x0000002804287292 */ /* 0x000fe2000f8e9605 */
[----:B------:R-:W-:Y:S11]  /*3140*/  @P0 BRA `(.L_x_61) ;  /* 0x0000000000c00947 */ /* 0x000ff60003800000 */
[----:B------:R-:W-:-:S13]  /*3150*/  ISETP.NE.AND P3, PT, R65, 0x3, PT ;  /* 0x000000034100780c */ /* 0x000fda0003f65270 */
[----:B------:R-:W-:Y:S05]  /*3160*/  @!P3 BRA `(.L_x_62) ;  /* 0x000000000004b947 */ /* 0x000fea0003800000 */
[----:B------:R-:W-:Y:S01]  /*3170*/  BPT.TRAP 0x1 ;  /* 0x000000040000795c */ /* 0x000fe20000300000 */
.L_x_62:
[----:B------:R-:W-:Y:S01]  /*3180*/  SHF.L.U32 R0, R0, 0x1f, RZ ;  /* 0x0000001f00007819 */ /* 0x000fe200000006ff */
[----:B------:R-:W-:Y:S01]  /*3190*/  BSSY B1, `(.L_x_63) ;  /* 0x0000004000017945 */ /* 0x000fe20003800000 */
[----:B-1----:R-:W-:-:S04]  /*31a0*/  LEA R5, R3, UR52, 0x3 ;  /* 0x0000003403057c11 */ /* 0x002fc8000f8e18ff */
[----:B------:R-:W1:Y:S02]  /*31b0*/  SYNCS.PHASECHK.TRANS64.TRYWAIT P3, [R5+URZ+0x80], R0 ;  /* 0x00008000050075a7 */ /* 0x000e64000806017f */
[----:B-1----:R-:W-:Y:S05]  /*31c0*/  @!P3 BRA `(.L_x_64) ;  /* 0x000000380094b947 */ /* 0x002fea0003800000 */
.L_x_138:
[----:B------:R-:W-:Y:S05]  /*31d0*/  BSYNC B1 ;  /* 0x0000000000017941 */ /* 0x000fea0003800000 */
.L_x_63:
[----:B------:R-:W-:Y:S05]  /*31e0*/  @P4 BRA `(.L_x_61) ;  /* 0x0000000000984947 */ /* 0x000fea0003800000 */
[----:B------:R-:W-:Y:S01]  /*31f0*/  IMAD R3, R3, 0x1000, R84 ;  /* 0x0000100003037824 */ /* 0x000fe200078e0254 */
[----:B------:R-:W-:Y:S05]  /*3200*/  WARPSYNC.ALL ;  /* 0x0000000000007948 */ /* 0x000fea0003800000 */
[----:B-1----:R-:W-:-:S05]  /*3210*/  LEA R0, R3, UR52, 0x1 ;  /* 0x0000003403007c11 */ /* 0x002fca000f8e08ff */
[----:B------:R-:W-:Y:S01]  /*3220*/  IMAD.IADD R29, R13, 0x1, R0 ;  /* 0x000000010d1d7824 */ /* 0x000fe200078e0200 */
[----:B------:R-:W1:Y:S05]  /*3230*/  LDSM.16.M88.4 R4, [R0+0x200] ;  /* 0x000200000004783b */ /* 0x000e6a0000000200 */
[----:B------:R-:W2:Y:S01]  /*3240*/  LDSM.16.M88.4 R28, [R29+0x200] ;  /* 0x000200001d1c783b */ /* 0x000ea20000000200 */
[C---:B-1----:R-:W-:Y:S01]  /*3250*/  IMAD.U32 R8, R4.reuse, 0x10000, RZ ;  /* 0x0001000004087824 */ /* 0x042fe200078e00ff */
[----:B------:R-:W-:Y:S01]  /*3260*/  LOP3.LUT R4, R4, 0xffff0000, RZ, 0xc0, !PT ;  /* 0xffff000004047812 */ /* 0x000fe200078ec0ff */
[C---:B------:R-:W-:Y:S01]  /*3270*/  IMAD.U32 R12, R6.reuse, 0x10000, RZ ;  /* 0x00010000060c7824 */ /* 0x040fe200078e00ff */
[C---:B------:R-:W-:Y:S01]  /*3280*/  LOP3.LUT R20, R5.reuse, 0xffff0000, RZ, 0xc0, !PT ;  /* 0xffff000005147812 */ /* 0x040fe200078ec0ff */
[----:B------:R-:W-:Y:S01]  /*3290*/  IMAD.U32 R10, R5, 0x10000, RZ ;  /* 0x00010000050a7824 */ /* 0x000fe200078e00ff */
[----:B------:R-:W-:Y:S01]  /*32a0*/  LOP3.LUT R6, R6, 0xffff0000, RZ, 0xc0, !PT ;  /* 0xffff000006067812 */ /* 0x000fe200078ec0ff */
[----:B--2---:R-:W-:Y:S01]  /*32b0*/  IMAD.U32 R0, R28, 0x10000, RZ ;  /* 0x000100001c007824 */ /* 0x004fe200078e00ff */
[C---:B------:R-:W-:Y:S01]  /*32c0*/  LOP3.LUT R64, R7.reuse, 0xffff0000, RZ, 0xc0, !PT ;  /* 0xffff000007407812 */ /* 0x040fe200078ec0ff */
[----:B------:R-:W-:Y:S01]  /*32d0*/  IMAD.U32 R32, R30, 0x10000, RZ ;  /* 0x000100001e207824 */ /* 0x000fe200078e00ff */
[----:B------:R-:W-:Y:S01]  /*32e0*/  LOP3.LUT R28, R28, 0xffff0000, RZ, 0xc0, !PT ;  /* 0xffff00001c1c7812 */ /* 0x000fe200078ec0ff */
[----:B------:R-:W-:Y:S01]  /*32f0*/  IMAD.U32 R24, R7, 0x10000, RZ ;  /* 0x0001000007187824 */ /* 0x000fe200078e00ff */
[C---:B------:R-:W-:Y:S01]  /*3300*/  LOP3.LUT R72, R29.reuse, 0xffff0000, RZ, 0xc0, !PT ;  /* 0xffff00001d487812 */ /* 0x040fe200078ec0ff */
[----:B------:R-:W-:Y:S01]  /*3310*/  IMAD.U32 R26, R29, 0x10000, RZ ;  /* 0x000100001d1a7824 */ /* 0x000fe200078e00ff */
[----:B------:R-:W-:Y:S01]  /*3320*/  LOP3.LUT R30, R30, 0xffff0000, RZ, 0xc0, !PT ;  /* 0xffff00001e1e7812 */ /* 0x000fe200078ec0ff */
[C---:B------:R-:W-:Y:S01]  /*3330*/  IMAD.U32 R34, R31.reuse, 0x10000, RZ ;  /* 0x000100001f227824 */ /* 0x040fe200078e00ff */
[----:B------:R-:W-:Y:S01]  /*3340*/  LOP3.LUT R80, R31, 0xffff0000, RZ, 0xc0, !PT ;  /* 0xffff00001f507812 */ /* 0x000fe200078ec0ff */
[C---:B------:R-:W-:Y:S01]  /*3350*/  FMUL R15, R57.reuse, R8 ;  /* 0x00000008390f7220 */ /* 0x040fe20000400000 */
        /* <DEDUP_REMOVED lines=14> */
[----:B------:R-:W-:-:S07]  /*3440*/  FMUL R80, R57, R80 ;  /* 0x0000005039507220 */ /* 0x000fce0000400000 */
.L_x_61:
[----:B------:R-:W-:Y:S05]  /*3450*/  BSYNC B0 ;  /* 0x0000000000007941 */ /* 0x000fea0003800000 */
.L_x_60:
[----:B------:R-:W-:Y:S02]  /*3460*/  IMAD.U32 R3, RZ, RZ, UR10 ;  /* 0x0000000aff037e24 */ /* 0x000fe4000f8e00ff */
[C---:B------:R-:W-:Y:S01]  /*3470*/  FFMA R15, R58.reuse, R40, R15 ;  /* 0x000000283a0f7223 */ /* 0x040fe2000000000f */
[C---:B------:R-:W-:Y:S01]  /*3480*/  FFMA R82, R58.reuse, R41, R82 ;  /* 0x000000293a527223 */ /* 0x040fe20000000052 */
[C---:B------:R-:W-:Y:S01]  /*3490*/  FFMA R21, R58.reuse, R42, R21 ;  /* 0x0000002a3a157223 */ /* 0x040fe20000000015 */
[----:B-1----:R-:W-:Y:S02]  /*34a0*/  IMAD R0, R3, 0x1000, R84 ;  /* 0x0000100003007824 */ /* 0x002fe400078e0254 */
        /* <DEDUP_REMOVED lines=13> */
[----:B------:R-:W-:Y:S01]  /*3580*/  LEA R0, R0, UR52, 0x1 ;  /* 0x0000003400007c11 */ /* 0x000fe2000f8e08ff */
[----:B------:R-:W-:Y:S05]  /*3590*/  WARPSYNC.ALL ;  /* 0x0000000000007948 */ /* 0x000fea0003800000 */
[----:B------:R-:W-:Y:S01]  /*35a0*/  F2FP.RELU.BF16.F32.PACK_AB R4, R82, R15 ;  /* 0x0000000f5204723e */ /* 0x000fe200000018ff */
[----:B------:R-:W-:Y:S01]  /*35b0*/  BSSY B0, `(.L_x_65) ;  /* 0x000001d000007945 */ /* 0x000fe20003800000 */
[----:B------:R-:W-:-:S02]  /*35c0*/  F2FP.RELU.BF16.F32.PACK_AB R5, R20, R21 ;  /* 0x000000151405723e */ /* 0x000fc400000018ff */
[----:B------:R-:W-:Y:S02]  /*35d0*/  F2FP.RELU.BF16.F32.PACK_AB R6, R14, R23 ;  /* 0x000000170e06723e */ /* 0x000fe400000018ff */
[----:B------:R-:W-:Y:S02]  /*35e0*/  F2FP.RELU.BF16.F32.PACK_AB R7, R47, R46 ;  /* 0x0000002e2f07723e */ /* 0x000fe400000018ff */
[----:B------:R-:W-:Y:S02]  /*35f0*/  F2FP.RELU.BF16.F32.PACK_AB R26, R76, R27 ;  /* 0x0000001b4c1a723e */ /* 0x000fe400000018ff */
[----:B------:R-:W-:Y:S01]  /*3600*/  F2FP.RELU.BF16.F32.PACK_AB R24, R49, R48 ;  /* 0x000000303118723e */ /* 0x000fe200000018ff */
[----:B------:R1:W-:Y:S01]  /*3610*/  STSM.16.M88.4 [R0+0x200], R4 ;  /* 0x0002000400007844 */ /* 0x0003e20000000200 */
[----:B------:R-:W-:Y:S02]  /*3620*/  F2FP.RELU.BF16.F32.PACK_AB R25, R72, R25 ;  /* 0x000000194819723e */ /* 0x000fe400000018ff */
[----:B------:R-:W-:-:S02]  /*3630*/  F2FP.RELU.BF16.F32.PACK_AB R27, R80, R29 ;  /* 0x0000001d501b723e */ /* 0x000fc400000018ff */
        /* <DEDUP_REMOVED lines=13> */
[----:B------:R-:W-:Y:S02]  /*3710*/  UIADD3 UR4, UR4, 0x200, URZ ;  /* 0x0000020004047890 */ /* 0x000fe4000fffe03f */
[----:B------:R-:W-:Y:S01]  /*3720*/  UIADD3.X UR13, URZ, UR57, URZ, UP0, !UPT ;  /* 0x000000393f0d7290 */ /* 0x000fe200087fe43f */
[----:B------:R-:W-:Y:S01]  /*3730*/  UMOV UR6, UR46 ;  /* 0x0000002e00067c82 */ /* 0x000fe20008000000 */
[----:B------:R-:W-:-:S07]  /*3740*/  UMOV UR7, UR47 ;  /* 0x0000002f00077c82 */ /* 0x000fce0008000000 */
[----:B------:R2:W-:Y:S01]  /*3750*/  UTMASTG.3D [UR4], [UR12] ;  /* 0x000000040c0073b5 */ /* 0x0005e20008010000 */
[----:B------:R0:W-:Y:S01]  /*3760*/  UTMACMDFLUSH ;  /* 0x00000000000079b7 */ /* 0x0001e20000000000 */
[----:B--2---:R-:W-:-:S04]  /*3770*/  DEPBAR.LE SB0, 0x1 ;  /* 0x000080400000791a */ /* 0x004fc80000000000 */
.L_x_66:
[----:B------:R-:W-:Y:S05]  /*3780*/  BSYNC B0 ;  /* 0x0000000000007941 */ /* 0x000fea0003800000 */
.L_x_65:
[----:B------:R-:W-:Y:S06]  /*3790*/  BAR.SYNC.DEFER_BLOCKING 0x1, 0x100 ;  /* 0x0044000000007b1d */ /* 0x000fec0000010000 */
[----:B------:R-:W-:Y:S04]  /*37a0*/  BSSY B0, `(.L_x_67) ;  /* 0x0000009000007945 */ /* 0x000fe80003800000 */
[----:B------:R-:W-:Y:S05]  /*37b0*/  @P0 BRA `(.L_x_68) ;  /* 0x00000000001c0947 */ /* 0x000fea0003800000 */
[----:B------:R-:W-:-:S13]  /*37c0*/  ISETP.NE.AND P0, PT, R65, 0x3, PT ;  /* 0x000000034100780c */ /* 0x000fda0003f05270 */
[----:B------:R-:W-:Y:S05]  /*37d0*/  @!P0 BRA `(.L_x_69) ;  /* 0x0000000000048947 */ /* 0x000fea0003800000 */
[----:B------:R-:W-:Y:S01]  /*37e0*/  BPT.TRAP 0x1 ;  /* 0x000000040000795c */ /* 0x000fe20000300000 */
.L_x_69:
[----:B------:R-:W-:-:S04]  /*37f0*/  ULEA UR4, UR38, UR52, 0x3 ;  /* 0x0000003426047291 */ /* 0x000fc8000f8e183f */
[----:B------:R-:W-:-:S04]  /*3800*/  UIADD3 UR4, UR4, 0x98, URZ ;  /* 0x0000009804047890 */ /* 0x000fc8000fffe03f */
[----:B------:R-:W-:-:S09]  /*3810*/  UPRMT UR4, UR51, 0x654, UR4 ;  /* 0x0000065433047896 */ /* 0x000fd20008000004 */
[----:B------:R-:W-:Y:S03]  /*3820*/  SYNCS.ARRIVE.TRANS64.RED.A1T0 RZ, [UR4], RZ ;  /* 0x000000ffffff79a7 */ /* 0x000fe60008100404 */
.L_x_68:
[----:B------:R-:W-:Y:S05]  /*3830*/  BSYNC B0 ;  /* 0x0000000000007941 */ /* 0x000fea0003800000 */
.L_x_67:
[----:B------:R-:W-:Y:S01]  /*3840*/  IADD3 R16, P0, R16, UR36, RZ ;  /* 0x0000002410107c10 */ /* 0x000fe2000ff1e0ff */
[----:B------:R-:W-:Y:S01]  /*3850*/  ULDC.64 UR4, c[0x0][0x8f8] ;  /* 0x00023e0000047ab9 */ /* 0x000fe20000000a00 */
[----:B------:R-:W-:Y:S01]  /*3860*/  UIADD3 UR38, UR38, 0x1, URZ ;  /* 0x0000000126267890 */ /* 0x000fe2000fffe03f */
[----:B-1----:R-:W-:Y:S01]  /*3870*/  PRMT R0, RZ, 0x7610, R0 ;  /* 0x00007610ff007816 */ /* 0x002fe20000000000 */
[----:B------:R-:W-:Y:S01]  /*3880*/  UMOV UR47, 0xffffffff ;  /* 0xffffffff002f7882 */ /* 0x000fe20000000000 */
[----:B------:R-:W-:Y:S01]  /*3890*/  IADD3.X R17, R17, UR41, RZ, P0, !PT ;  /* 0x0000002911117c10 */ /* 0x000fe200087fe4ff */
[----:B------:R-:W-:Y:S01]  /*38a0*/  UISETP.NE.AND UP0, UPT, UR38, 0x3, UPT ;  /* 0x000000032600788c */ /* 0x000fe2000bf05270 */
[----:B------:R-:W-:Y:S01]  /*38b0*/  ISETP.GE.U32.AND P0, PT, R16, UR4, PT ;  /* 0x0000000410007c0c */ /* 0x000fe2000bf06070 */
[----:B------:R-:W-:Y:S02]  /*38c0*/  IMAD.MOV.U32 R23, RZ, RZ, -0x1 ;  /* 0xffffffffff177424 */ /* 0x000fe400078e00ff */
[----:B------:R-:W-:Y:S01]  /*38d0*/  USEL UR38, UR38, URZ, UP0 ;  /* 0x0000003f26267287 */ /* 0x000fe20008000000 */
[----:B------:R-:W-:Y:S01]  /*38e0*/  ISETP.GE.U32.AND.EX P0, PT, R17, UR5, PT, P0 ;  /* 0x0000000511007c0c */ /* 0x000fe2000bf06100 */
[----:B------:R-:W-:-:S12]  /*38f0*/  IMAD.MOV.U32 R60, RZ, RZ, -0x1 ;  /* 0xffffffffff3c7424 */ /* 0x000fd800078e00ff */
[----:B------:R-:W-:Y:S05]  /*3900*/  @P0 BRA `(.L_x_70) ;  /* 0x0000000400680947 */ /* 0x000fea0003800000 */
[----:B------:R-:W1:Y:S01]  /*3910*/  S2R R12, SR_CTAID.X ;  /* 0x00000000000c7919 */ /* 0x000e620000002500 */
[----:B------:R-:W2:Y:S01]  /*3920*/  LDC.64 R10, c[0x0][0x8d0] ;  /* 0x00023400ff0a7b82 */ /* 0x000ea20000000a00 */
[----:B------:R-:W-:Y:S01]  /*3930*/  ULDC UR4, c[0x0][0x150] ;  /* 0x0000540000047ab9 */ /* 0x000fe20000000800 */
[----:B------:R-:W-:Y:S01]  /*3940*/  IMAD.MOV.U32 R8, RZ, RZ, R16 ;  /* 0x000000ffff087224 */ /* 0x000fe200078e0010 */
[----:B------:R-:W3:Y:S01]  /*3950*/  S2R R24, SR_CTAID.Y ;  /* 0x0000000000187919 */ /* 0x000ee20000002600 */
[----:B------:R-:W-:-:S04]  /*3960*/  IMAD.MOV.U32 R9, RZ, RZ, R17 ;  /* 0x000000ffff097224 */ /* 0x000fc800078e0011 */
[----:B------:R-:W4:Y:S08]  /*3970*/  LDC R25, c[0x0][0x144] ;  /* 0x00005100ff197b82 */ /* 0x000f300000000800 */
[----:B------:R-:W3:Y:S08]  /*3980*/  LDC R0, c[0x0][0x8d8] ;  /* 0x00023600ff007b82 */ /* 0x000ef00000000800 */
[----:B------:R-:W3:Y:S01]  /*3990*/  LDC.64 R14, c[0x0][0x8c8] ;  /* 0x00023200ff0e7b82 */ /* 0x000ee20000000a00 */
[----:B--2---:R-:W-:-:S04]  /*39a0*/  ISETP.NE.U32.AND P0, PT, R10, RZ, PT ;  /* 0x000000ff0a00720c */ /* 0x004fc80003f05070 */
[----:B------:R-:W-:Y:S02]  /*39b0*/  ISETP.NE.AND.EX P0, PT, R11, RZ, PT, P0 ;  /* 0x000000ff0b00720c */ /* 0x000fe40003f05300 */
[----:B-1----:R-:W-:-:S05]  /*39c0*/  I2FP.F32.U32 R3, R12 ;  /* 0x0000000c00037245 */ /* 0x002fca0000201000 */
[----:B------:R-:W-:-:S04]  /*39d0*/  FMUL R3, R3, UR4 ;  /* 0x0000000403037c20 */ /* 0x000fc80008400000 */
[----:B------:R1:W2:Y:S02]  /*39e0*/  F2I.U32.TRUNC.NTZ R23, R3 ;  /* 0x0000000300177305 */ /* 0x0002a4000020f000 */
[----:B----4-:R-:W-:Y:S05]  /*39f0*/  @!P0 BRA `(.L_x_71) ;  /* 0x0000000000288947 */ /* 0x010fea0003800000 */
[----:B-1----:R-:W1:Y:S02]  /*3a00*/  LDC R3, c[0x0][0x8dc] ;  /* 0x00023700ff037b82 */ /* 0x002e640000000800 */
        /* <DEDUP_REMOVED lines=9> */
.L_x_71:
[----:B------:R-:W4:Y:S01]  /*3aa0*/  LDC.64 R20, c[0x0][0x8e8] ;  /* 0x00023a00ff147b82 */ /* 0x000f220000000a00 */
[-C--:B---3--:R-:W-:Y:S01]  /*3ab0*/  SHF.R.U64 R31, R8, R0.reuse, R9 ;  /* 0x00000000081f7219 */ /* 0x088fe20000001209 */
[----:B--2---:R-:W-:Y:S01]  /*3ac0*/  IMAD.MOV R23, RZ, RZ, -R23 ;  /* 0x000000ffff177224 */ /* 0x004fe200078e0a17 */
[----:B------:R-:W-:Y:S01]  /*3ad0*/  SHF.R.U32.HI R0, RZ, R0, R9 ;  /* 0x00000000ff007219 */ /* 0x000fe20000011609 */
[----:B------:R-:W-:Y:S01]  /*3ae0*/  ULDC UR4, c[0x0][0x154] ;  /* 0x0000550000047ab9 */ /* 0x000fe20000000800 */
[----:B-1----:R-:W-:Y:S01]  /*3af0*/  IADD3 R3, P0, RZ, -R31, RZ ;  /* 0x8000001fff037210 */ /* 0x002fe20007f1e0ff */
[----:B------:R-:W-:Y:S02]  /*3b00*/  IMAD R26, R25, R23, R12 ;  /* 0x00000017191a7224 */ /* 0x000fe400078e020c */
[----:B------:R-:W1:Y:S01]  /*3b10*/  LDC R6, c[0x0][0x8c0] ;  /* 0x00023000ff067b82 */ /* 0x000e620000000800 */
[----:B------:R-:W-:Y:S02]  /*3b20*/  IMAD.MOV.U32 R7, RZ, RZ, 0x1 ;  /* 0x00000001ff077424 */ /* 0x000fe400078e00ff */
[----:B------:R-:W-:-:S04]  /*3b30*/  IMAD.X R5, RZ, RZ, ~R0, P0 ;  /* 0x000000ffff057224 */ /* 0x000fc800000e0e00 */
[-C--:B------:R-:W-:Y:S01]  /*3b40*/  IMAD R0, R5, R14.reuse, RZ ;  /* 0x0000000e05007224 */ /* 0x080fe200078e02ff */
[----:B------:R-:W2:Y:S01]  /*3b50*/  LDC R8, c[0x0][0x8b0] ;  /* 0x00022c00ff087b82 */ /* 0x000ea20000000800 */
[----:B------:R-:W-:-:S04]  /*3b60*/  IMAD.WIDE.U32 R4, R3, R14, R16 ;  /* 0x0000000e03047225 */ /* 0x000fc800078e0010 */
[----:B------:R-:W-:Y:S01]  /*3b70*/  IMAD R3, R3, R15, R0 ;  /* 0x0000000f03037224 */ /* 0x000fe200078e0200 */
[----:B------:R-:W-:Y:S02]  /*3b80*/  I2FP.F32.U32 R0, R24 ;  /* 0x0000001800007245 */ /* 0x000fe40000201000 */
[----:B------:R-:W3:Y:S01]  /*3b90*/  LDC R28, c[0x0][0x900] ;  /* 0x00024000ff1c7b82 */ /* 0x000ee20000000800 */
[----:B------:R-:W-:Y:S01]  /*3ba0*/  IMAD.IADD R3, R5, 0x1, R3 ;  /* 0x0000000105037824 */ /* 0x000fe200078e0203 */
[----:B----4-:R-:W-:Y:S01]  /*3bb0*/  ISETP.NE.U32.AND P0, PT, R20, RZ, PT ;  /* 0x000000ff1400720c */ /* 0x010fe20003f05070 */
[----:B------:R-:W-:Y:S01]  /*3bc0*/  FMUL R0, R0, UR4 ;  /* 0x0000000400007c20 */ /* 0x000fe20008400000 */
[----:B------:R-:W-:Y:S02]  /*3bd0*/  IMAD.MOV.U32 R5, RZ, RZ, -0x1 ;  /* 0xffffffffff057424 */ /* 0x000fe400078e00ff */
[----:B------:R-:W-:Y:S01]  /*3be0*/  ISETP.NE.AND.EX P0, PT, R21, RZ, PT, P0 ;  /* 0x000000ff1500720c */ /* 0x000fe20003f05300 */
[----:B------:R4:W3:Y:S01]  /*3bf0*/  F2I.U32.TRUNC.NTZ R13, R0 ;  /* 0x00000000000d7305 */ /* 0x0008e2000020f000 */
[----:B------:R-:W4:Y:S01]  /*3c00*/  LDC R15, c[0x0][0x148] ;  /* 0x00005200ff0f7b82 */ /* 0x000f220000000800 */
[----:B-1----:R-:W-:-:S02]  /*3c10*/  SHF.R.U64 R12, R4, R6, R3 ;  /* 0x00000006040c7219 */ /* 0x002fc40000001203 */
[----:B------:R-:W-:-:S05]  /*3c20*/  SHF.R.U32.HI R3, RZ, R6, R3 ;  /* 0x00000006ff037219 */ /* 0x000fca0000011603 */
[----:B------:R-:W1:Y:S01]  /*3c30*/  LDC R25, c[0x0][0x8a8] ;  /* 0x00022a00ff197b82 */ /* 0x000e620000000800 */
[-CC-:B--2---:R-:W-:Y:S02]  /*3c40*/  SHF.R.U64 R10, R12, R8.reuse, R3.reuse ;  /* 0x000000080c0a7219 */ /* 0x184fe40000001203 */
[----:B------:R-:W-:-:S05]  /*3c50*/  SHF.R.U32.HI R3, RZ, R8, R3 ;  /* 0x00000008ff037219 */ /* 0x000fca0000011603 */
[----:B------:R-:W2:Y:S01]  /*3c60*/  LDC R27, c[0x0][0x8f0] ;  /* 0x00023c00ff1b7b82 */ /* 0x000ea20000000800 */
[-C--:B---3--:R-:W-:Y:S02]  /*3c70*/  SHF.L.U32 R4, R5, R28.reuse, RZ ;  /* 0x0000001c05047219 */ /* 0x088fe400000006ff */
[-CC-:B------:R-:W-:Y:S02]  /*3c80*/  SHF.R.U64 R14, R10, R28.reuse, R3.reuse ;  /* 0x0000001c0a0e7219 */ /* 0x180fe40000001203 */
[----:B------:R-:W-:Y:S02]  /*3c90*/  SHF.R.U32.HI R5, RZ, R28, R3 ;  /* 0x0000001cff057219 */ /* 0x000fe40000011603 */
[----:B------:R-:W-:Y:S01]  /*3ca0*/  LOP3.LUT R23, RZ, R4, RZ, 0x33, !PT ;  /* 0x00000004ff177212 */ /* 0x000fe200078e33ff */
[----:B------:R-:W3:Y:S01]  /*3cb0*/  LDC R29, c[0x0][0x8e0] ;  /* 0x00023800ff1d7b82 */ /* 0x000ee20000000800 */
[----:B------:R-:W-:Y:S01]  /*3cc0*/  SHF.L.U32 R28, R7, R28, RZ ;  /* 0x0000001c071c7219 */ /* 0x000fe200000006ff */
[----:B------:R-:W-:-:S06]  /*3cd0*/  IMAD.MOV.U32 R4, RZ, RZ, R14 ;  /* 0x000000ffff047224 */ /* 0x000fcc00078e000e */
[----:B------:R-:W1:Y:S01]  /*3ce0*/  LDC R30, c[0x0][0x8b8] ;  /* 0x00022e00ff1e7b82 */ /* 0x000e620000000800 */
        /* <DEDUP_REMOVED lines=11> */
.L_x_72:
[----:B------:R-:W-:Y:S01]  /*3da0*/  ISETP.NE.AND P0, PT, R2, 0x1, PT ;  /* 0x000000010200780c */ /* 0x000fe20003f05270 */
[----:B------:R-:W-:Y:S01]  /*3db0*/  IMAD.MOV R13, RZ, RZ, -R13 ;  /* 0x000000ffff0d7224 */ /* 0x000fe200078e0a0d */
[----:B--2-4-:R-:W-:Y:S01]  /*3dc0*/  SHF.R.U64 R0, R4, R27, R5 ;  /* 0x0000001b04007219 */ /* 0x014fe20000001205 */
[----:B-1----:R-:W-:Y:S01]  /*3dd0*/  VIADD R5, R25, 0xffffffff ;  /* 0xffffffff19057836 */ /* 0x002fe20000000000 */
[----:B------:R-:W-:Y:S02]  /*3de0*/  LOP3.LUT R23, R10, R23, RZ, 0xc0, !PT ;  /* 0x000000170a177212 */ /* 0x000fe400078ec0ff */
[----:B------:R-:W-:Y:S01]  /*3df0*/  R2UR UR47, R31 ;  /* 0x000000001f2f72ca */ /* 0x000fe200000e0000 */
[----:B------:R-:W-:Y:S01]  /*3e00*/  IMAD.MOV R3, RZ, RZ, -R0 ;  /* 0x000000ffff037224 */ /* 0x000fe200078e0a00 */
[----:B------:R-:W-:Y:S01]  /*3e10*/  LOP3.LUT R5, R12, R5, RZ, 0xc0, !PT ;  /* 0x000000050c057212 */ /* 0x000fe200078ec0ff */
[----:B------:R-:W-:Y:S02]  /*3e20*/  IMAD R23, R28, R0, R23 ;  /* 0x000000001c177224 */ /* 0x000fe400078e0217 */
[----:B---3--:R-:W-:-:S02]  /*3e30*/  IMAD R0, R3, R29, R14 ;  /* 0x0000001d03007224 */ /* 0x008fc400078e020e */
[----:B------:R-:W-:Y:S02]  /*3e40*/  @P0 IMAD R26, R15, R13, R24 ;  /* 0x0000000d0f1a0224 */ /* 0x000fe400078e0218 */
[----:B------:R-:W-:Y:S02]  /*3e50*/  IMAD R0, R0, R25, R5 ;  /* 0x0000001900007224 */ /* 0x000fe400078e0205 */
[----:B------:R-:W-:Y:S02]  /*3e60*/  IMAD R23, R23, R30, R26 ;  /* 0x0000001e17177224 */ /* 0x000fe400078e021a */
[----:B------:R-:W-:-:S03]  /*3e70*/  IMAD.MOV.U32 R3, RZ, RZ, 0x1 ;  /* 0x00000001ff037424 */ /* 0x000fc600078e00ff */
[----:B------:R-:W-:Y:S02]  /*3e80*/  SEL R60, R0, R23, !P0 ;  /* 0x00000017003c7207 */ /* 0x000fe40004000000 */
[----:B------:R-:W-:Y:S02]  /*3e90*/  SEL R23, R23, R0, !P0 ;  /* 0x0000000017177207 */ /* 0x000fe40004000000 */
[----:B------:R-:W-:-:S07]  /*3ea0*/  PRMT R0, R3, 0x7610, R0 ;  /* 0x0000761003007816 */ /* 0x000fce0000000000 */
.L_x_70:
[----:B------:R-:W-:Y:S01]  /*3eb0*/  UIADD3 UR48, UR10, 0x1, URZ ;  /* 0x000000010a307890 */ /* 0x000fe2000fffe03f */
[----:B------:R-:W-:Y:S01]  /*3ec0*/  LOP3.LUT P0, RZ, R0, 0xff, RZ, 0xc0, !PT ;  /* 0x000000ff00ff7812 */ /* 0x000fe2000780c0ff */
[----:B------:R-:W-:Y:S02]  /*3ed0*/  ULOP3.LUT UR43, UR8, 0x7, URZ, 0xc0, !UPT ;  /* 0x00000007082b7892 */ /* 0x000fe4000f8ec03f */
[----:B------:R-:W-:Y:S02]  /*3ee0*/  UISETP.NE.AND UP0, UPT, UR48, 0x3, UPT ;  /* 0x000000033000788c */ /* 0x000fe4000bf05270 */
[----:B------:R-:W-:Y:S02]  /*3ef0*/  UIADD3 UR39, UR39, 0x2, URZ ;  /* 0x0000000227277890 */ /* 0x000fe4000fffe03f */
[----:B------:R-:W-:Y:S02]  /*3f00*/  USEL UR49, URZ, 0x1, UP0 ;  /* 0x000000013f317887 */ /* 0x000fe40008000000 */
[----:B------:R-:W-:-:S02]  /*3f10*/  USEL UR48, UR48, URZ, UP0 ;  /* 0x0000003f30307287 */ /* 0x000fc40008000000 */
[----:B------:R-:W-:Y:S02]  /*3f20*/  ULOP3.LUT UR49, UR9, UR49, URZ, 0x3c, !UPT ;  /* 0x0000003109317292 */ /* 0x000fe4000f8e3c3f */
[----:B------:R-:W-:Y:S10]  /*3f30*/  @P0 BRA `(.L_x_73) ;  /* 0xffffffd400680947 */ /* 0x000ff4000383ffff */
[----:B------:R-:W-:-:S13]  /*3f40*/  PLOP3.LUT P0, PT, PT, PT, PT, 0x8, 0x0 ;  /* 0x000000000000781c */ /* 0x000fda0003f0e170 */
.L_x_19:
[----:B------:R-:W-:Y:S05]  /*3f50*/  @P0 BRA `(.L_x_11) ;  /* 0x0000002800e80947 */ /* 0x000fea0003800000 */
[----:B------:R-:W-:Y:S01]  /*3f60*/  ULDC.64 UR6, c[0x0][0x588] ;  /* 0x0001620000067ab9 */ /* 0x000fe20000000a00 */
[----:B------:R-:W-:Y:S01]  /*3f70*/  ISETP.NE.AND.EX P1, PT, R69, RZ, PT, P1 ;  /* 0x000000ff4500720c */ /* 0x000fe20003f25310 */
[----:B------:R-:W-:-:S04]  /*3f80*/  DEPBAR.LE SB0, 0x0 ;  /* 0x000080000000791a */ /* 0x000fc80000000000 */
[----:B------:R-:W-:Y:S01]  /*3f90*/  ISETP.NE.U32.AND P0, PT, RZ, UR6, PT ;  /* 0x00000006ff007c0c */ /* 0x000fe2000bf05070 */
[----:B------:R-:W-:Y:S03]  /*3fa0*/  BSSY B0, `(.L_x_74) ;  /* 0x0000014000007945 */ /* 0x000fe60003800000 */
[----:B------:R-:W-:-:S13]  /*3fb0*/  ISETP.NE.AND.EX P0, PT, RZ, UR7, PT, P0 ;  /* 0x00000007ff007c0c */ /* 0x000fda000bf05300 */
[----:B------:R-:W-:Y:S05]  /*3fc0*/  @P0 BRA P1, `(.L_x_75) ;  /* 0x0000000000440947 */ /* 0x000fea0000800000 */
[----:B------:R-:W-:-:S04]  /*3fd0*/  ISETP.NE.U32.AND P0, PT, R67, RZ, PT ;  /* 0x000000ff4300720c */ /* 0x000fc80003f05070 */
[----:B------:R-:W-:-:S13]  /*3fe0*/  ISETP.NE.AND.EX P0, PT, R69, RZ, PT, P0 ;  /* 0x000000ff4500720c */ /* 0x000fda0003f05300 */
[----:B------:R-:W-:Y:S05]  /*3ff0*/  @!P0 BRA `(.L_x_76) ;  /* 0x00000000002c8947 */ /* 0x000fea0003800000 */
[----:B------:R-:W-:-:S13]  /*4000*/  LOP3.LUT P0, RZ, R56, 0xff, RZ, 0xc0, !PT ;  /* 0x000000ff38ff7812 */ /* 0x000fda000780c0ff */
[----:B------:R-:W-:Y:S05]  /*4010*/  @!P0 BRA `(.L_x_77) ;  /* 0x0000000000108947 */ /* 0x000fea0003800000 */
[----:B-----5:R-:W-:-:S13]  /*4020*/  FSETP.NEU.AND P0, PT, R57, RZ, PT ;  /* 0x000000ff3900720b */ /* 0x020fda0003f0d000 */
[----:B------:R-:W-:Y:S05]  /*4030*/  @!P0 BREAK B0 ;  /* 0x0000000000008942 */ /* 0x000fea0003800000 */
[----:B------:R-:W-:Y:S05]  /*4040*/  @P0 BRA `(.L_x_75) ;  /* 0x0000000000240947 */ /* 0x000fea0003800000 */
[----:B------:R-:W-:Y:S05]  /*4050*/  BRA `(.L_x_11) ;  /* 0x0000002800a87947 */ /* 0x000fea0003800000 */
.L_x_77:
[----:B------:R-:W-:-:S04]  /*4060*/  ISETP.NE.U32.AND P0, PT, RZ, UR6, PT ;  /* 0x00000006ff007c0c */ /* 0x000fc8000bf05070 */
[----:B------:R-:W-:-:S13]  /*4070*/  ISETP.NE.AND.EX P0, PT, RZ, UR7, PT, P0 ;  /* 0x00000007ff007c0c */ /* 0x000fda000bf05300 */
[----:B------:R-:W-:Y:S05]  /*4080*/  @!P0 BREAK B0 ;  /* 0x0000000000008942 */ /* 0x000fea0003800000 */
[----:B------:R-:W-:Y:S05]  /*4090*/  @P0 BRA `(.L_x_75) ;  /* 0x0000000000100947 */ /* 0x000fea0003800000 */
[----:B------:R-:W-:Y:S05]  /*40a0*/  BRA `(.L_x_11) ;  /* 0x0000002800947947 */ /* 0x000fea0003800000 */
.L_x_76:
[----:B-----5:R-:W-:-:S13]  /*40b0*/  FSETP.NEU.AND P0, PT, R57, RZ, PT ;  /* 0x000000ff3900720b */ /* 0x020fda0003f0d000 */
[----:B------:R-:W-:Y:S05]  /*40c0*/  @!P0 BREAK B0 ;  /* 0x0000000000008942 */ /* 0x000fea0003800000 */
[----:B------:R-:W-:Y:S05]  /*40d0*/  @!P0 BRA `(.L_x_11) ;  /* 0x0000002800888947 */ /* 0x000fea0003800000 */
.L_x_75:
[----:B------:R-:W-:Y:S05]  /*40e0*/  BSYNC B0 ;  /* 0x0000000000007941 */ /* 0x000fea0003800000 */
.L_x_74:
[----:B------:R-:W-:-:S04]  /*40f0*/  LOP3.LUT R19, R19, 0x1, RZ, 0xfc, !PT ;  /* 0x0000000113137812 */ /* 0x000fc800078efcff */
[----:B------:R-:W-:-:S13]  /*4100*/  ISETP.NE.AND P0, PT, R19, 0x3, PT ;  /* 0x000000031300780c */ /* 0x000fda0003f05270 */
[----:B------:R-:W-:Y:S05]  /*4110*/  @!P0 BRA `(.L_x_78) ;  /* 0x0000000000048947 */ /* 0x000fea0003800000 */
[----:B------:R-:W-:Y:S01]  /*4120*/  BPT.TRAP 0x1 ;  /* 0x000000040000795c */ /* 0x000fe20000300000 */
.L_x_78:
[----:B------:R-:W3:Y:S01]  /*4130*/  S2UR UR5, SR_CgaCtaId ;  /* 0x00000000000579c3 */ /* 0x000ee20000008800 */
[----:B------:R-:W-:Y:S02]  /*4140*/  UMOV UR4, 0x400 ;  /* 0x0000040000047882 */ /* 0x000fe40000000000 */
[----:B---3--:R-:W-:-:S04]  /*4150*/  ULEA UR4, UR5, UR4, 0x18 ;  /* 0x0000000405047291 */ /* 0x008fc8000f8ec03f */
[----:B------:R-:W-:-:S04]  /*4160*/  ULEA UR4, UR38, UR4, 0x3 ;  /* 0x0000000426047291 */ /* 0x000fc8000f8e183f */
[----:B------:R-:W-:-:S04]  /*4170*/  UIADD3 UR4, UR4, 0x98, URZ ;  /* 0x0000009804047890 */ /* 0x000fc8000fffe03f */
[----:B------:R-:W-:-:S09]  /*4180*/  UPRMT UR4, UR5, 0x654, UR4 ;  /* 0x0000065405047896 */ /* 0x000fd20008000004 */
[----:B------:R-:W-:Y:S01]  /*4190*/  SYNCS.ARRIVE.TRANS64.RED.A1T0 RZ, [UR4], RZ ;  /* 0x000000ffffff79a7 */ /* 0x000fe20008100404 */
[----:B------:R-:W-:Y:S05]  /*41a0*/  BRA `(.L_x_11) ;  /* 0x0000002800547947 */ /* 0x000fea0003800000 */
.L_x_10:
[----:B------:R-:W-:Y:S01]  /*41b0*/  ULDC.64 UR4, c[0x0][0x8f8] ;  /* 0x00023e0000047ab9 */ /* 0x000fe20000000a00 */
[----:B------:R-:W-:Y:S01]  /*41c0*/  PRMT R10, RZ, 0x7610, R10 ;  /* 0x00007610ff0a7816 */ /* 0x000fe2000000000a */
[----:B------:R-:W-:Y:S01]  /*41d0*/  IMAD.MOV.U32 R13, RZ, RZ, -0x1 ;  /* 0xffffffffff0d7424 */ /* 0x000fe200078e00ff */
[----:B------:R-:W-:Y:S01]  /*41e0*/  ISETP.GE.U32.AND P1, PT, R16, UR4, PT ;  /* 0x0000000410007c0c */ /* 0x000fe2000bf26070 */
[----:B------:R-:W-:Y:S02]  /*41f0*/  IMAD.MOV.U32 R7, RZ, RZ, -0x1 ;  /* 0xffffffffff077424 */ /* 0x000fe400078e00ff */
[----:B------:R-:W-:Y:S01]  /*4200*/  IMAD.MOV.U32 R6, RZ, RZ, -0x1 ;  /* 0xffffffffff067424 */ /* 0x000fe200078e00ff */
[----:B------:R-:W-:-:S13]  /*4210*/  ISETP.GE.U32.AND.EX P1, PT, R17, UR5, PT, P1 ;  /* 0x0000000511007c0c */ /* 0x000fda000bf26110 */
        /* <DEDUP_REMOVED lines=19> */
.L_x_80:
[--C-:B------:R-:W-:Y:S01]  /*4350*/  SHF.R.U64 R14, R12, R20, R13.reuse ;  /* 0x000000140c0e7219 */ /* 0x100fe2000000120d */
[----:B------:R-:W1:Y:S01]  /*4360*/  LDC R26, c[0x0][0x8c0] ;  /* 0x00023000ff1a7b82 */ /* 0x000e620000000800 */
[----:B------:R-:W-:Y:S01]  /*4370*/  I2FP.F32.U32 R7, R8 ;  /* 0x0000000800077245 */ /* 0x000fe20000201000 */
[----:B------:R-:W-:Y:S01]  /*4380*/  ULDC UR4, c[0x0][0x150] ;  /* 0x0000540000047ab9 */ /* 0x000fe20000000800 */
[----:B------:R-:W-:Y:S02]  /*4390*/  SHF.R.U32.HI R6, RZ, R20, R13 ;  /* 0x00000014ff067219 */ /* 0x000fe4000001160d */
[----:B------:R-:W-:Y:S01]  /*43a0*/  IADD3 R9, P1, RZ, -R14, RZ ;  /* 0x8000000eff097210 */ /* 0x000fe20007f3e0ff */
[----:B------:R-:W-:Y:S01]  /*43b0*/  FMUL R13, R7, UR4 ;  /* 0x00000004070d7c20 */ /* 0x000fe20008400000 */
[----:B------:R-:W-:Y:S01]  /*43c0*/  ULDC UR4, c[0x0][0x154] ;  /* 0x0000550000047ab9 */ /* 0x000fe20000000800 */
[----:B------:R-:W2:Y:S02]  /*43d0*/  LDC.64 R28, c[0x0][0x8e8] ;  /* 0x00023a00ff1c7b82 */ /* 0x000ea40000000a00 */
[----:B------:R-:W-:-:S02]  /*43e0*/  IMAD.X R11, RZ, RZ, ~R6, P1 ;  /* 0x000000ffff0b7224 */ /* 0x000fc400008e0e06 */
[----:B------:R-:W3:Y:S01]  /*43f0*/  F2I.U32.TRUNC.NTZ R13, R13 ;  /* 0x0000000d000d7305 */ /* 0x000ee2000020f000 */
[----:B------:R-:W-:-:S03]  /*4400*/  IMAD.WIDE.U32 R6, R9, R24, R16 ;  /* 0x0000001809067225 */ /* 0x000fc600078e0010 */
[----:B------:R-:W4:Y:S01]  /*4410*/  LDC R15, c[0x0][0x144] ;  /* 0x00005100ff0f7b82 */ /* 0x000f220000000800 */
[----:B------:R-:W-:-:S04]  /*4420*/  IMAD R10, R11, R24, RZ ;  /* 0x000000180b0a7224 */ /* 0x000fc800078e02ff */
[----:B------:R-:W-:Y:S02]  /*4430*/  IMAD R9, R9, R25, R10 ;  /* 0x0000001909097224 */ /* 0x000fe400078e020a */
[----:B------:R-:W-:Y:S01]  /*4440*/  IMAD.MOV.U32 R10, RZ, RZ, -0x1 ;  /* 0xffffffffff0a7424 */ /* 0x000fe200078e00ff */
[----:B------:R-:W5:Y:S01]  /*4450*/  LDC R20, c[0x0][0x8b0] ;  /* 0x00022c00ff147b82 */ /* 0x000f620000000800 */
[----:B------:R-:W-:Y:S01]  /*4460*/  IMAD.IADD R7, R7, 0x1, R9 ;  /* 0x0000000107077824 */ /* 0x000fe200078e0209 */
[----:B------:R-:W-:-:S04]  /*4470*/  I2FP.F32.U32 R9, R3 ;  /* 0x0000000300097245 */ /* 0x000fc80000201000 */
[-C--:B-1----:R-:W-:Y:S01]  /*4480*/  SHF.R.U64 R12, R6, R26.reuse, R7 ;  /* 0x0000001a060c7219 */ /* 0x082fe20000001207 */
[----:B---3--:R-:W-:Y:S01]  /*4490*/  IMAD.MOV R6, RZ, RZ, -R13 ;  /* 0x000000ffff067224 */ /* 0x008fe200078e0a0d */
[----:B------:R-:W1:Y:S01]  /*44a0*/  LDC R11, c[0x0][0x900] ;  /* 0x00024000ff0b7b82 */ /* 0x000e620000000800 */
[----:B--2---:R-:W-:Y:S01]  /*44b0*/  ISETP.NE.U32.AND P1, PT, R28, RZ, PT ;  /* 0x000000ff1c00720c */ /* 0x004fe20003f25070 */
[----:B------:R-:W-:Y:S01]  /*44c0*/  FMUL R9, R9, UR4 ;  /* 0x0000000409097c20 */ /* 0x000fe20008400000 */
[----:B------:R-:W-:Y:S02]  /*44d0*/  SHF.R.U32.HI R7, RZ, R26, R7 ;  /* 0x0000001aff077219 */ /* 0x000fe40000011607 */
[----:B------:R-:W-:-:S03]  /*44e0*/  ISETP.NE.AND.EX P1, PT, R29, RZ, PT, P1 ;  /* 0x000000ff1d00720c */ /* 0x000fc60003f25310 */
[----:B------:R-:W2:Y:S01]  /*44f0*/  LDC R24, c[0x0][0x148] ;  /* 0x00005200ff187b82 */ /* 0x000ea20000000800 */
[----:B----4-:R-:W-:Y:S02]  /*4500*/  IMAD R25, R15, R6, R8 ;  /* 0x000000060f197224 */ /* 0x010fe400078e0208 */
[----:B------:R-:W-:-:S05]  /*4510*/  IMAD.MOV.U32 R8, RZ, RZ, 0x1 ;  /* 0x00000001ff087424 */ /* 0x000fca00078e00ff */
[----:B------:R-:W3:Y:S01]  /*4520*/  LDC R23, c[0x0][0x8a8] ;  /* 0x00022a00ff177b82 */ /* 0x000ee20000000800 */
[-CC-:B-----5:R-:W-:Y:S02]  /*4530*/  SHF.R.U64 R15, R12, R20.reuse, R7.reuse ;  /* 0x000000140c0f7219 */ /* 0x1a0fe40000001207 */
[----:B------:R-:W-:Y:S02]  /*4540*/  SHF.R.U32.HI R6, RZ, R20, R7 ;  /* 0x00000014ff067219 */ /* 0x000fe40000011607 */
[----:B------:R4:W1:Y:S03]  /*4550*/  F2I.U32.TRUNC.NTZ R20, R9 ;  /* 0x0000000900147305 */ /* 0x000866000020f000 */
[----:B------:R-:W2:Y:S01]  /*4560*/  LDC R27, c[0x0][0x8f0] ;  /* 0x00023c00ff1b7b82 */ /* 0x000ea20000000800 */
[-C--:B-1----:R-:W-:Y:S02]  /*4570*/  SHF.R.U64 R21, R15, R11.reuse, R6 ;  /* 0x0000000b0f157219 */ /* 0x082fe40000001206 */
[----:B------:R-:W-:-:S02]  /*4580*/  SHF.L.U32 R10, R10, R11, RZ ;  /* 0x0000000b0a0a7219 */ /* 0x000fc400000006ff */
[-C--:B------:R-:W-:Y:S01]  /*4590*/  SHF.R.U32.HI R7, RZ, R11.reuse, R6 ;  /* 0x0000000bff077219 */ /* 0x080fe20000011606 */
[----:B------:R-:W-:Y:S01]  /*45a0*/  IMAD.MOV.U32 R6, RZ, RZ, R21 ;  /* 0x000000ffff067224 */ /* 0x000fe200078e0015 */
[----:B------:R-:W-:Y:S01]  /*45b0*/  SHF.L.U32 R26, R8, R11, RZ ;  /* 0x0000000b081a7219 */ /* 0x000fe200000006ff */
[----:B------:R-:W1:Y:S01]  /*45c0*/  LDC R30, c[0x0][0x8e0] ;  /* 0x00023800ff1e7b82 */ /* 0x000e620000000800 */
[----:B------:R-:W-:-:S07]  /*45d0*/  LOP3.LUT R32, RZ, R10, RZ, 0x33, !PT ;  /* 0x0000000aff207212 */ /* 0x000fce00078e33ff */
[----:B------:R-:W1:Y:S01]  /*45e0*/  LDC R31, c[0x0][0x8b8] ;  /* 0x00022e00ff1f7b82 */ /* 0x000e620000000800 */
[----:B----4-:R-:W-:Y:S05]  /*45f0*/  @!P1 BRA `(.L_x_81) ;  /* 0x0000000000289947 */ /* 0x010fea0003800000 */
[----:B------:R-:W4:Y:S02]  /*4600*/  LDC R6, c[0x0][0x8f4] ;  /* 0x00023d00ff067b82 */ /* 0x000f240000000800 */
[----:B----4-:R-:W-:-:S05]  /*4610*/  IADD3 R11, P1, R21, R6, RZ ;  /* 0x00000006150b7210 */ /* 0x010fca0007f3e0ff */
        /* <DEDUP_REMOVED lines=8> */
.L_x_81:
[----:B------:R-:W-:Y:S01]  /*46a0*/  ISETP.NE.AND P1, PT, R2, 0x1, PT ;  /* 0x000000010200780c */ /* 0x000fe20003f25270 */
[----:B---3--:R-:W-:Y:S01]  /*46b0*/  VIADD R9, R23, 0xffffffff ;  /* 0xffffffff17097836 */ /* 0x008fe20000000000 */
[----:B--2---:R-:W-:Y:S01]  /*46c0*/  SHF.R.U64 R7, R6, R27, R7 ;  /* 0x0000001b06077219 */ /* 0x004fe20000001207 */
[----:B------:R-:W-:Y:S01]  /*46d0*/  IMAD.MOV R20, RZ, RZ, -R20 ;  /* 0x000000ffff147224 */ /* 0x000fe200078e0a14 */
[----:B------:R-:W-:Y:S01]  /*46e0*/  LOP3.LUT R6, R15, R32, RZ, 0xc0, !PT ;  /* 0x000000200f067212 */ /* 0x000fe200078ec0ff */
[----:B------:R-:W-:Y:S01]  /*46f0*/  IMAD.MOV.U32 R10, RZ, RZ, 0x1 ;  /* 0x00000001ff0a7424 */ /* 0x000fe200078e00ff */
[----:B------:R-:W-:Y:S01]  /*4700*/  LOP3.LUT R12, R12, R9, RZ, 0xc0, !PT ;  /* 0x000000090c0c7212 */ /* 0x000fe200078ec0ff */
[----:B------:R-:W-:Y:S02]  /*4710*/  IMAD.MOV R8, RZ, RZ, -R7 ;  /* 0x000000ffff087224 */ /* 0x000fe400078e0a07 */
[----:B------:R-:W-:-:S04]  /*4720*/  IMAD R6, R26, R7, R6 ;  /* 0x000000071a067224 */ /* 0x000fc800078e0206 */
[----:B------:R-:W-:Y:S02]  /*4730*/  @P1 IMAD R25, R24, R20, R3 ;  /* 0x0000001418191224 */ /* 0x000fe400078e0203 */
[----:B-1----:R-:W-:Y:S02]  /*4740*/  IMAD R3, R8, R30, R21 ;  /* 0x0000001e08037224 */ /* 0x002fe400078e0215 */
[----:B------:R-:W-:Y:S02]  /*4750*/  IMAD R13, R6, R31, R25 ;  /* 0x0000001f060d7224 */ /* 0x000fe400078e0219 */
[----:B------:R-:W-:-:S05]  /*4760*/  IMAD R6, R3, R23, R12 ;  /* 0x0000001703067224 */ /* 0x000fca00078e020c */
[----:B------:R-:W-:Y:S02]  /*4770*/  SEL R7, R6, R13, !P1 ;  /* 0x0000000d06077207 */ /* 0x000fe40004800000 */
[----:B------:R-:W-:Y:S01]  /*4780*/  SEL R13, R13, R6, !P1 ;  /* 0x000000060d0d7207 */ /* 0x000fe20004800000 */
[----:B------:R-:W-:-:S07]  /*4790*/  IMAD.MOV.U32 R6, RZ, RZ, R14 ;  /* 0x000000ffff067224 */ /* 0x000fce00078e000e */
.L_x_79:
[----:B------:R-:W-:-:S08]  /*47a0*/  NOP ;  /* 0x0000000000007918 */ /* 0x000fd00000000000 */
[----:B------:R-:W1:-:S00]  /*47b0*/  USETMAXREG.DEALLOC.CTAPOOL 0x28 ;  /* 0x00000028000079c8 */ /* 0x000e4000080e0500 */
[----:B-1----:R-:W-:-:S13]  /*47c0*/  ISETP.NE.AND P1, PT, R0, 0x1, PT ;  /* 0x000000010000780c */ /* 0x002fda0003f25270 */
[----:B------:R-:W-:Y:S05]  /*47d0*/  @!P1 BRA `(.L_x_11) ;  /* 0x0000002000c89947 */ /* 0x000fea0003800000 */
[----:B------:R-:W-:Y:S05]  /*47e0*/  @!P4 BRA `(.L_x_82) ;  /* 0x000000100050c947 */ /* 0x000fea0003800000 */
[----:B------:R-:W-:-:S13]  /*47f0*/  ISETP.NE.OR P0, PT, R0, 0x2, P0 ;  /* 0x000000020000780c */ /* 0x000fda0000705670 */
[----:B------:R-:W-:Y:S05]  /*4800*/  @P0 BRA `(.L_x_11) ;  /* 0x0000002000bc0947 */ /* 0x000fea0003800000 */
[----:B------:R-:W-:-:S13]  /*4810*/  LOP3.LUT P1, RZ, R10, 0xff, RZ, 0xc0, !PT ;  /* 0x000000ff0aff7812 */ /* 0x000fda000782c0ff */
[----:B------:R-:W-:Y:S05]  /*4820*/  @!P1 BRA `(.L_x_83) ;  /* 0x0000000000189947 */ /* 0x000fea0003800000 */
[----:B------:R-:W-:Y:S01]  /*4830*/  UMOV UR4, 0x400 ;  /* 0x0000040000047882 */ /* 0x000fe20000000000 */
[----:B------:R-:W-:Y:S01]  /*4840*/  IMAD.MOV.U32 R0, RZ, RZ, RZ ;  /* 0x000000ffff007224 */ /* 0x000fe200078e00ff */
[----:B------:R-:W-:-:S04]  /*4850*/  ULEA UR4, UR42, UR4, 0x18 ;  /* 0x000000042a047291 */ /* 0x000fc8000f8ec03f */
[----:B------:R-:W-:-:S05]  /*4860*/  SHF.L.U32 R0, R0, 0x1f, RZ ;  /* 0x0000001f00007819 */ /* 0x000fca00000006ff */
[----:B------:R-:W1:Y:S02]  /*4870*/  SYNCS.PHASECHK.TRANS64.TRYWAIT P0, [UR4+0xb8], R0 ;  /* 0x0000b800ff0075a7 */ /* 0x000e640008000144 */
[----:B-1----:R-:W-:Y:S05]  /*4880*/  @!P0 BRA `(.L_x_84) ;  /* 0x0000002000f88947 */ /* 0x002fea0003800000 */
.L_x_83:
[----:B-1----:R-:W-:Y:S01]  /*4890*/  PRMT R0, RZ, 0x7610, R0 ;  /* 0x00007610ff007816 */ /* 0x002fe20000000000 */
[----:B------:R-:W-:Y:S06]  /*48a0*/  @P3 BRA `(.L_x_85) ;  /* 0x0000000000243947 */ /* 0x000fec0003800000 */
[----:B------:R-:W-:Y:S02]  /*48b0*/  ULDC.64 UR4, c[0x0][0x588] ;  /* 0x0001620000047ab9 */ /* 0x000fe40000000a00 */
[----:B------:R-:W-:-:S04]  /*48c0*/  ISETP.NE.U32.AND P0, PT, RZ, UR4, PT ;  /* 0x00000004ff007c0c */ /* 0x000fc8000bf05070 */
[----:B------:R-:W-:-:S13]  /*48d0*/  ISETP.NE.AND.EX P0, PT, RZ, UR5, PT, P0 ;  /* 0x00000005ff007c0c */ /* 0x000fda000bf05300 */
[----:B------:R-:W-:Y:S05]  /*48e0*/  @!P0 BRA `(.L_x_86) ;  /* 0x00000000000c8947 */ /* 0x000fea0003800000 */
[----:B------:R2:W5:Y:S01]  /*48f0*/  LDG.E R3, desc[UR54][R4.64] ;  /* 0x0000003604037981 */ /* 0x000562000c1e1900 */
[----:B------:R-:W-:Y:S01]  /*4900*/  IMAD.MOV.U32 R0, RZ, RZ, 0x1 ;  /* 0x00000001ff007424 */ /* 0x000fe200078e00ff */
[----:B------:R-:W-:Y:S06]  /*4910*/  BRA `(.L_x_85) ;  /* 0x0000000000087947 */ /* 0x000fec0003800000 */
.L_x_86:
[----:B------:R-:W1:Y:S01]  /*4920*/  LDC R3, c[0x0][0x580] ;  /* 0x00016000ff037b82 */ /* 0x000e620000000800 */
[----:B------:R-:W-:-:S07]  /*4930*/  IMAD.MOV.U32 R0, RZ, RZ, 0x1 ;  /* 0x00000001ff007424 */ /* 0x000fce00078e00ff */
.L_x_85:
[----:B------:R-:W-:Y:S01]  /*4940*/  UMOV UR4, URZ ;  /* 0x0000003f00047c82 */ /* 0x000fe20008000000 */
[----:B------:R-:W-:Y:S01]  /*4950*/  IMAD.MOV.U32 R8, RZ, RZ, 0x1 ;  /* 0x00000001ff087424 */ /* 0x000fe200078e00ff */
[----:B------:R-:W-:Y:S06]  /*4960*/  @!P1 BRA `(.L_x_87) ;  /* 0x0000000c004c9947 */ /* 0x000fec0003800000 */
[----:B------:R-:W3:Y:S01]  /*4970*/  LDC R9, c[0x0][0x900] ;  /* 0x00024000ff097b82 */ /* 0x000ee20000000800 */
[----:B--2---:R-:W-:Y:S01]  /*4980*/  IMAD.MOV.U32 R4, RZ, RZ, -0x1 ;  /* 0xffffffffff047424 */ /* 0x004fe200078e00ff */
[----:B------:R-:W-:Y:S01]  /*4990*/  LOP3.LUT R10, R19, 0x2, RZ, 0xfc, !PT ;  /* 0x00000002130a7812 */ /* 0x000fe200078efcff */
[----:B------:R-:W-:Y:S01]  /*49a0*/  IMAD.MOV.U32 R8, RZ, RZ, 0x1 ;  /* 0x00000001ff087424 */ /* 0x000fe200078e00ff */
[----:B------:R-:W-:Y:S01]  /*49b0*/  ULDC.64 UR14, c[0x0][0x198] ;  /* 0x00006600000e7ab9 */ /* 0x000fe20000000a00 */
[----:B------:R-:W-:Y:S01]  /*49c0*/  UMOV UR4, URZ ;  /* 0x0000003f00047c82 */ /* 0x000fe20008000000 */
[----:B------:R-:W-:Y:S01]  /*49d0*/  ULDC.64 UR22, c[0x0][0x588] ;  /* 0x0001620000167ab9 */ /* 0x000fe20000000a00 */
[----:B------:R-:W-:Y:S01]  /*49e0*/  ULDC.64 UR24, c[0x0][0x8f8] ;  /* 0x00023e0000187ab9 */ /* 0x000fe20000000a00 */
[----:B------:R-:W2:Y:S01]  /*49f0*/  LDC R11, c[0x0][0x8a8] ;  /* 0x00022a00ff0b7b82 */ /* 0x000ea20000000800 */
[----:B------:R-:W-:Y:S01]  /*4a00*/  ULDC.64 UR26, c[0x0][0x590] ;  /* 0x00016400001a7ab9 */ /* 0x000fe20000000a00 */
[----:B---3--:R-:W-:-:S02]  /*4a10*/  SHF.L.U32 R4, R4, R9, RZ ;  /* 0x0000000904047219 */ /* 0x008fc400000006ff */
[----:B------:R-:W-:Y:S01]  /*4a20*/  SHF.L.U32 R9, R8, R9, RZ ;  /* 0x0000000908097219 */ /* 0x000fe200000006ff */
[----:B------:R-:W-:Y:S01]  /*4a30*/  IMAD.MOV.U32 R8, RZ, RZ, 0x1 ;  /* 0x00000001ff087424 */ /* 0x000fe200078e00ff */
[----:B------:R-:W-:Y:S01]  /*4a40*/  LOP3.LUT R12, RZ, R4, RZ, 0x33, !PT ;  /* 0x00000004ff0c7212 */ /* 0x000fe200078e33ff */
[----:B--2---:R-:W-:-:S07]  /*4a50*/  VIADD R11, R11, 0xffffffff ;  /* 0xffffffff0b0b7836 */ /* 0x004fce0000000000 */
.L_x_107:
[----:B------:R-:W-:Y:S02]  /*4a60*/  ISETP.NE.U32.AND P0, PT, RZ, UR26, PT ;  /* 0x0000001aff007c0c */ /* 0x000fe4000bf05070 */
[----:B------:R-:W-:Y:S02]  /*4a70*/  R2UR UR19, R13 ;  /* 0x000000000d1372ca */ /* 0x000fe400000e0000 */
[----:B------:R-:W-:Y:S02]  /*4a80*/  R2UR UR18, R7 ;  /* 0x00000000071272ca */ /* 0x000fe400000e0000 */
[----:B------:R-:W-:-:S09]  /*4a90*/  ISETP.NE.AND.EX P0, PT, RZ, UR27, PT, P0 ;  /* 0x0000001bff007c0c */ /* 0x000fd2000bf05300 */
[----:B------:R-:W-:Y:S02]  /*4aa0*/  USHF.L.U32 UR19, UR19, 0x7, URZ ;  /* 0x0000000713137899 */ /* 0x000fe4000800063f */
[----:B------:R-:W-:Y:S02]  /*4ab0*/  USHF.L.U32 UR18, UR18, 0x6, URZ ;  /* 0x0000000612127899 */ /* 0x000fe4000800063f */
[----:B------:R-:W-:Y:S10]  /*4ac0*/  @!P0 BRA `(.L_x_88) ;  /* 0x00000000002c8947 */ /* 0x000ff40003800000 */
[----:B------:R-:W-:-:S04]  /*4ad0*/  ISETP.NE.U32.AND P1, PT, RZ, UR22, PT ;  /* 0x00000016ff007c0c */ /* 0x000fc8000bf25070 */
[----:B------:R-:W-:-:S13]  /*4ae0*/  ISETP.NE.AND.EX P1, PT, RZ, UR23, PT, P1 ;  /* 0x00000017ff007c0c */ /* 0x000fda000bf25310 */
[----:B------:R-:W-:Y:S05]  /*4af0*/  @!P1 BRA `(.L_x_89) ;  /* 0x0000000000189947 */ /* 0x000fea0003800000 */
[----:B------:R-:W2:Y:S01]  /*4b00*/  LDC.64 R4, c[0x0][0x588] ;  /* 0x00016200ff047b82 */ /* 0x000ea20000000a00 */
[----:B-1---5:R-:W-:-:S04]  /*4b10*/  IMAD R3, R6, UR26, RZ ;  /* 0x0000001a06037c24 */ /* 0x022fc8000f8e02ff */
[----:B--2---:R-:W-:-:S05]  /*4b20*/  IMAD.WIDE R4, R3, 0x4, R4 ;  /* 0x0000000403047825 */ /* 0x004fca00078e0204 */
[----:B------:R3:W5:Y:S01]  /*4b30*/  LDG.E R3, desc[UR54][R4.64] ;  /* 0x0000003604037981 */ /* 0x000762000c1e1900 */
[----:B------:R-:W-:Y:S01]  /*4b40*/  IMAD.MOV.U32 R0, RZ, RZ, 0x1 ;  /* 0x00000001ff007424 */ /* 0x000fe200078e00ff */
[----:B------:R-:W-:Y:S06]  /*4b50*/  BRA `(.L_x_88) ;  /* 0x0000000000087947 */ /* 0x000fec0003800000 */
.L_x_89:
[----:B-1---5:R-:W2:Y:S01]  /*4b60*/  LDC R3, c[0x0][0x580] ;  /* 0x00016000ff037b82 */ /* 0x022ea20000000800 */
[----:B------:R-:W-:-:S07]  /*4b70*/  IMAD.MOV.U32 R0, RZ, RZ, 0x1 ;  /* 0x00000001ff007424 */ /* 0x000fce00078e00ff */
.L_x_88:
[----:B------:R-:W-:Y:S05]  /*4b80*/  @!P0 BRA `(.L_x_90) ;  /* 0x00000000001c8947 */ /* 0x000fea0003800000 */
[----:B------:R-:W-:-:S13]  /*4b90*/  LOP3.LUT P2, RZ, R0, 0xff, RZ, 0xc0, !PT ;  /* 0x000000ff00ff7812 */ /* 0x000fda000784c0ff */
[----:B---3--:R-:W3:Y:S02]  /*4ba0*/  @!P2 LDC.64 R4, c[0x0][0x588] ;  /* 0x00016200ff04ab82 */ /* 0x008ee40000000a00 */
[----:B---3--:R-:W-:-:S04]  /*4bb0*/  @!P2 ISETP.NE.U32.AND P0, PT, R4, RZ, PT ;  /* 0x000000ff0400a20c */ /* 0x008fc80003f05070 */
[----:B------:R-:W-:Y:S02]  /*4bc0*/  @!P2 ISETP.NE.AND.EX P1, PT, R5, RZ, PT, P0 ;  /* 0x000000ff0500a20c */ /* 0x000fe40003f25300 */
[----:B-12--5:R-:W-:Y:S02]  /*4bd0*/  @P2 FSETP.EQ.AND P0, PT, R3, RZ, PT ;  /* 0x000000ff0300220b */ /* 0x026fe40003f02000 */
[----:B------:R-:W-:Y:S01]  /*4be0*/  @!P2 PLOP3.LUT P0, PT, P1, PT, PT, 0x8, 0x0 ;  /* 0x000000000000a81c */ /* 0x000fe20000f0e170 */
[----:B------:R-:W-:-:S12]  /*4bf0*/  BRA `(.L_x_91) ;  /* 0x0000000000047947 */ /* 0x000fd80003800000 */
.L_x_90:
[----:B-12--5:R-:W-:-:S13]  /*4c00*/  FSETP.EQ.AND P0, PT, R3, RZ, PT ;  /* 0x000000ff0300720b */ /* 0x026fda0003f02000 */
.L_x_91:
[----:B------:R-:W-:Y:S02]  /*4c10*/  ISETP.NE.AND P2, PT, R10, 0x3, PT ;  /* 0x000000030a00780c */ /* 0x000fe40003f45270 */
[----:B------:R-:W-:-:S04]  /*4c20*/  ELECT P1, URZ, PT ;  /* 0x00000000003f782f */ /* 0x000fc80003820000 */
[----:B------:R-:W-:-:S07]  /*4c30*/  PLOP3.LUT P0, PT, P1, P0, PT, 0x20, 0x0 ;  /* 0x000000000000781c */ /* 0x000fce0000f00470 */
[----:B------:R-:W-:Y:S06]  /*4c40*/  @!P2 BRA `(.L_x_92) ;  /* 0x000000000004a947 */ /* 0x000fec0003800000 */
[----:B------:R-:W-:Y:S01]  /*4c50*/  BPT.TRAP 0x1 ;  /* 0x000000040000795c */ /* 0x000fe20000300000 */
.L_x_92:
[----:B------:R-:W1:Y:S01]  /*4c60*/  S2UR UR42, SR_CgaCtaId ;  /* 0x00000000002a79c3 */ /* 0x000e620000008800 */
[----:B------:R-:W-:Y:S01]  /*4c70*/  UMOV UR5, 0x400 ;  /* 0x0000040000057882 */ /* 0x000fe20000000000 */
[----:B---3--:R-:W-:Y:S01]  /*4c80*/  SHF.L.U32 R4, R8, 0x1f, RZ ;  /* 0x0000001f08047819 */ /* 0x008fe200000006ff */
[----:B-1----:R-:W-:-:S04]  /*4c90*/  ULEA UR6, UR42, UR5, 0x18 ;  /* 0x000000052a067291 */ /* 0x002fc8000f8ec03f */
[----:B------:R-:W-:-:S09]  /*4ca0*/  ULEA UR5, UR4, UR6, 0x3 ;  /* 0x0000000604057291 */ /* 0x000fd2000f8e183f */
[----:B------:R-:W1:Y:S02]  /*4cb0*/  SYNCS.PHASECHK.TRANS64.TRYWAIT P1, [UR5+0x98], R4 ;  /* 0x00009804ff0075a7 */ /* 0x000e640008020145 */
[----:B-1----:R-:W-:Y:S05]  /*4cc0*/  @!P1 BRA `(.L_x_93) ;  /* 0x0000002000009947 */ /* 0x002fea0003800000 */
.L_x_139:
[----:B------:R-:W-:Y:S04]  /*4cd0*/  BSSY B0, `(.L_x_94) ;  /* 0x000000f000007945 */ /* 0x000fe80003800000 */
[----:B------:R-:W-:Y:S05]  /*4ce0*/  @!P0 BRA `(.L_x_95) ;  /* 0x0000000000348947 */ /* 0x000fea0003800000 */
[----:B------:R-:W-:Y:S01]  /*4cf0*/  ULEA UR16, UR4, UR6, 0xd ;  /* 0x0000000604107291 */ /* 0x000fe2000f8e683f */
[----:B------:R-:W-:Y:S01]  /*4d00*/  R2UR UR20, R6 ;  /* 0x00000000061472ca */ /* 0x000fe200000e0000 */
[----:B------:R-:W-:Y:S02]  /*4d10*/  UIADD3 UR8, UP0, UR14, 0x3f0, URZ ;  /* 0x000003f00e087890 */ /* 0x000fe4000ff1e03f */
[----:B------:R-:W-:Y:S02]  /*4d20*/  UIADD3 UR17, UR5, 0x80, URZ ;  /* 0x0000008005117890 */ /* 0x000fe4000fffe03f */
[----:B------:R-:W-:Y:S02]  /*4d30*/  UIADD3 UR16, UR16, 0x200, URZ ;  /* 0x0000020010107890 */ /* 0x000fe4000fffe03f */
[----:B------:R-:W-:Y:S01]  /*4d40*/  UIADD3.X UR9, URZ, UR15, URZ, UP0, !UPT ;  /* 0x0000000f3f097290 */ /* 0x000fe200087fe43f */
[----:B------:R-:W-:Y:S01]  /*4d50*/  UMOV UR10, 0x0 ;  /* 0x00000000000a7882 */ /* 0x000fe20000000000 */
[----:B------:R-:W-:-:S07]  /*4d60*/  UMOV UR11, 0x10000000 ;  /* 0x10000000000b7882 */ /* 0x000fce0000000000 */
[----:B------:R2:W-:Y:S02]  /*4d70*/  UTMALDG.3D [UR16], [UR8], desc[UR10] ;  /* 0x00000a10080075b4 */ /* 0x0005e40008011000 */
[----:B--2---:R-:W-:Y:S05]  /*4d80*/  @!P2 BRA `(.L_x_96) ;  /* 0x000000000004a947 */ /* 0x004fea0003800000 */
[----:B------:R-:W-:Y:S01]  /*4d90*/  BPT.TRAP 0x1 ;  /* 0x000000040000795c */ /* 0x000fe20000300000 */
.L_x_96:
[----:B-1----:R-:W1:Y:S02]  /*4da0*/  LDC R4, c[0x0][0x800] ;  /* 0x00020000ff047b82 */ /* 0x002e640000000800 */
[----:B-1----:R2:W-:Y:S02]  /*4db0*/  SYNCS.ARRIVE.TRANS64.RED.A0TR RZ, [UR5+0x80], R4 ;  /* 0x00008004ffff79a7 */ /* 0x0025e40008300405 */
.L_x_95:
[----:B------:R-:W-:Y:S05]  /*4dc0*/  BSYNC B0 ;  /* 0x0000000000007941 */ /* 0x000fea0003800000 */
.L_x_94:
[----:B------:R-:W-:Y:S05]  /*4dd0*/  @!P2 BRA `(.L_x_97) ;  /* 0x000000000004a947 */ /* 0x000fea0003800000 */
[----:B------:R-:W-:Y:S01]  /*4de0*/  BPT.TRAP 0x1 ;  /* 0x000000040000795c */ /* 0x000fe20000300000 */
.L_x_97:
[----:B------:R-:W-:Y:S02]  /*4df0*/  UIADD3 UR5, UR5, 0x80, URZ ;  /* 0x0000008005057890 */ /* 0x000fe4000fffe03f */
[----:B------:R-:W-:Y:S02]  /*4e00*/  UIADD3 UR4, UR4, 0x1, URZ ;  /* 0x0000000104047890 */ /* 0x000fe4000fffe03f */
[----:B------:R-:W-:Y:S02]  /*4e10*/  UPRMT UR5, UR42, 0x654, UR5 ;  /* 0x000006542a057896 */ /* 0x000fe40008000005 */
[----:B------:R-:W-:-:S04]  /*4e20*/  UISETP.NE.AND UP0, UPT, UR4, 0x3, UPT ;  /* 0x000000030400788c */ /* 0x000fc8000bf05270 */
[----:B------:R-:W-:-:S03]  /*4e30*/  USEL UR7, URZ, 0x1, UP0 ;  /* 0x000000013f077887 */ /* 0x000fc60008000000 */
[----:B------:R-:W-:Y:S01]  /*4e40*/  SYNCS.ARRIVE.TRANS64.RED.A1T0 RZ, [UR5], RZ ;  /* 0x000000ffffff79a7 */ /* 0x000fe20008100405 */
[----:B------:R-:W-:Y:S02]  /*4e50*/  USEL UR5, UR4, URZ, UP0 ;  /* 0x0000003f04057287 */ /* 0x000fe40008000000 */
[----:B------:R-:W-:Y:S01]  /*4e60*/  LOP3.LUT R8, R8, UR7, RZ, 0x3c, !PT ;  /* 0x0000000708087c12 */ /* 0x000fe2000f8e3cff */
[----:B------:R-:W-:Y:S09]  /*4e70*/  @!P2 BRA `(.L_x_98) ;  /* 0x000000000004a947 */ /* 0x000ff20003800000 */
[----:B------:R-:W-:Y:S01]  /*4e80*/  BPT.TRAP 0x1 ;  /* 0x000000040000795c */ /* 0x000fe20000300000 */
.L_x_98:
[----:B------:R-:W-:Y:S01]  /*4e90*/  ULEA UR4, UR5, UR6, 0x3 ;  /* 0x0000000605047291 */ /* 0x000fe2000f8e183f */
[----:B-12---:R-:W-:-:S08]  /*4ea0*/  SHF.L.U32 R4, R8, 0x1f, RZ ;  /* 0x0000001f08047819 */ /* 0x006fd000000006ff */
[----:B------:R-:W1:Y:S02]  /*4eb0*/  SYNCS.PHASECHK.TRANS64.TRYWAIT P1, [UR4+0x98], R4 ;  /* 0x00009804ff0075a7 */ /* 0x000e640008020144 */
[----:B-1----:R-:W-:Y:S05]  /*4ec0*/  @!P1 BRA `(.L_x_99) ;  /* 0x0000001c00989947 */ /* 0x002fea0003800000 */
.L_x_140:
[----:B------:R-:W-:Y:S04]  /*4ed0*/  BSSY B0, `(.L_x_100) ;  /* 0x0000011000007945 */ /* 0x000fe80003800000 */
[----:B------:R-:W-:Y:S05]  /*4ee0*/  @!P0 BRA `(.L_x_101) ;  /* 0x00000000003c8947 */ /* 0x000fea0003800000 */
[----:B------:R-:W-:Y:S01]  /*4ef0*/  ULEA UR8, UR5, UR6, 0xd ;  /* 0x0000000605087291 */ /* 0x000fe2000f8e683f */
[----:B------:R-:W-:Y:S01]  /*4f00*/  R2UR UR12, R6 ;  /* 0x00000000060c72ca */ /* 0x000fe200000e0000 */
[----:B------:R-:W-:Y:S02]  /*4f10*/  UIADD3 UR16, UP0, UR14, 0x3f0, URZ ;  /* 0x000003f00e107890 */ /* 0x000fe4000ff1e03f */
[----:B------:R-:W-:Y:S02]  /*4f20*/  UIADD3 UR10, UR18, 0x20, URZ ;  /* 0x00000020120a7890 */ /* 0x000fe4000fffe03f */
[----:B------:R-:W-:Y:S02]  /*4f30*/  UIADD3 UR9, UR4, 0x80, URZ ;  /* 0x0000008004097890 */ /* 0x000fe4000fffe03f */
[----:B------:R-:W-:Y:S02]  /*4f40*/  UIADD3 UR8, UR8, 0x200, URZ ;  /* 0x0000020008087890 */ /* 0x000fe4000fffe03f */
[----:B------:R-:W-:Y:S01]  /*4f50*/  UIADD3.X UR17, URZ, UR15, URZ, UP0, !UPT ;  /* 0x0000000f3f117290 */ /* 0x000fe200087fe43f */
[----:B------:R-:W-:Y:S01]  /*4f60*/  UMOV UR20, 0x0 ;  /* 0x0000000000147882 */ /* 0x000fe20000000000 */
[----:B------:R-:W-:Y:S01]  /*4f70*/  UMOV UR21, 0x10000000 ;  /* 0x1000000000157882 */ /* 0x000fe20000000000 */
[----:B------:R-:W-:-:S06]  /*4f80*/  UMOV UR11, UR19 ;  /* 0x00000013000b7c82 */ /* 0x000fcc0008000000 */
[----:B------:R2:W-:Y:S02]  /*4f90*/  UTMALDG.3D [UR8], [UR16], desc[UR20] ;  /* 0x00001408100075b4 */ /* 0x0005e40008011000 */
[----:B--2---:R-:W-:Y:S05]  /*4fa0*/  @!P2 BRA `(.L_x_102) ;  /* 0x000000000004a947 */ /* 0x004fea0003800000 */
[----:B------:R-:W-:Y:S01]  /*4fb0*/  BPT.TRAP 0x1 ;  /* 0x000000040000795c */ /* 0x000fe20000300000 */
.L_x_102:
[----:B-1----:R-:W1:Y:S02]  /*4fc0*/  LDC R4, c[0x0][0x800] ;  /* 0x00020000ff047b82 */ /* 0x002e640000000800 */
[----:B-1----:R2:W-:Y:S02]  /*4fd0*/  SYNCS.ARRIVE.TRANS64.RED.A0TR RZ, [UR4+0x80], R4 ;  /* 0x00008004ffff79a7 */ /* 0x0025e40008300404 */
.L_x_101:
[----:B------:R-:W-:Y:S05]  /*4fe0*/  BSYNC B0 ;  /* 0x0000000000007941 */ /* 0x000fea0003800000 */
.L_x_100:
[----:B------:R-:W-:Y:S05]  /*4ff0*/  @!P2 BRA `(.L_x_103) ;  /* 0x000000000004a947 */ /* 0x000fea0003800000 */
[----:B------:R-:W-:Y:S01]  /*5000*/  BPT.TRAP 0x1 ;  /* 0x000000040000795c */ /* 0x000fe20000300000 */
.L_x_103:
[----:B------:R-:W-:Y:S01]  /*5010*/  UIADD3 UR4, UR4, 0x80, URZ ;  /* 0x0000008004047890 */ /* 0x000fe2000fffe03f */
[----:B------:R-:W-:Y:S01]  /*5020*/  IADD3 R16, P0, R16, UR36, RZ ;  /* 0x0000002410107c10 */ /* 0x000fe2000ff1e0ff */
[----:B------:R-:W-:Y:S01]  /*5030*/  IMAD.MOV.U32 R13, RZ, RZ, -0x1 ;  /* 0xffffffffff0d7424 */ /* 0x000fe200078e00ff */
[----:B-12---:R-:W-:Y:S01]  /*5040*/  PRMT R4, RZ, 0x7610, R4 ;  /* 0x00007610ff047816 */ /* 0x006fe20000000004 */
[----:B------:R-:W-:Y:S01]  /*5050*/  UPRMT UR4, UR42, 0x654, UR4 ;  /* 0x000006542a047896 */ /* 0x000fe20008000004 */
[----:B------:R-:W-:Y:S01]  /*5060*/  IADD3.X R17, R17, UR41, RZ, P0, !PT ;  /* 0x0000002911117c10 */ /* 0x000fe200087fe4ff */
[----:B------:R-:W-:Y:S01]  /*5070*/  IMAD.MOV.U32 R7, RZ, RZ, -0x1 ;  /* 0xffffffffff077424 */ /* 0x000fe200078e00ff */
[----:B------:R-:W-:Y:S01]  /*5080*/  ISETP.GE.U32.AND P0, PT, R16, UR24, PT ;  /* 0x0000001810007c0c */ /* 0x000fe2000bf06070 */
[----:B------:R-:W-:-:S03]  /*5090*/  IMAD.MOV.U32 R6, RZ, RZ, -0x1 ;  /* 0xffffffffff067424 */ /* 0x000fc600078e00ff */
[----:B------:R-:W-:Y:S02]  /*50a0*/  ISETP.GE.U32.AND.EX P0, PT, R17, UR25, PT, P0 ;  /* 0x0000001911007c0c */ /* 0x000fe4000bf06100 */
[----:B------:R-:W-:Y:S01]  /*50b0*/  SYNCS.ARRIVE.TRANS64.RED.A1T0 RZ, [UR4], RZ ;  /* 0x000000ffffff79a7 */ /* 0x000fe20008100404 */
[----:B------:R-:W-:-:S04]  /*50c0*/  UIADD3 UR4, UR5, 0x1, URZ ;  /* 0x0000000105047890 */ /* 0x000fc8000fffe03f */
[----:B------:R-:W-:-:S04]  /*50d0*/  UISETP.NE.AND UP0, UPT, UR4, 0x3, UPT ;  /* 0x000000030400788c */ /* 0x000fc8000bf05270 */
[----:B------:R-:W-:Y:S02]  /*50e0*/  USEL UR5, URZ, 0x1, UP0 ;  /* 0x000000013f057887 */ /* 0x000fe40008000000 */
[----:B------:R-:W-:-:S04]  /*50f0*/  USEL UR4, UR4, URZ, UP0 ;  /* 0x0000003f04047287 */ /* 0x000fc80008000000 */
[----:B------:R-:W-:Y:S01]  /*5100*/  LOP3.LUT R8, R8, UR5, RZ, 0x3c, !PT ;  /* 0x0000000508087c12 */ /* 0x000fe2000f8e3cff */
[----:B------:R-:W-:Y:S07]  /*5110*/  @P0 BRA `(.L_x_104) ;  /* 0x0000000400580947 */ /* 0x000fee0003800000 */
[----:B------:R-:W1:Y:S01]  /*5120*/  S2R R13, SR_CTAID.X ;  /* 0x00000000000d7919 */ /* 0x000e620000002500 */
[----:B------:R-:W2:Y:S01]  /*5130*/  LDC.64 R14, c[0x0][0x8d0] ;  /* 0x00023400ff0e7b82 */ /* 0x000ea20000000a00 */
[----:B------:R-:W-:Y:S01]  /*5140*/  ULDC UR5, c[0x0][0x150] ;  /* 0x0000540000057ab9 */ /* 0x000fe20000000800 */
[----:B------:R-:W-:Y:S01]  /*5150*/  IMAD.MOV.U32 R22, RZ, RZ, R17 ;  /* 0x000000ffff167224 */ /* 0x000fe200078e0011 */
[----:B------:R-:W3:Y:S05]  /*5160*/  S2R R20, SR_CTAID.Y ;  /* 0x0000000000147919 */ /* 0x000eea0000002600 */
[----:B------:R-:W4:Y:S08]  /*5170*/  LDC R6, c[0x0][0x144] ;  /* 0x00005100ff067b82 */ /* 0x000f300000000800 */
[----:B------:R-:W4:Y:S01]  /*5180*/  LDC R21, c[0x0][0x8d8] ;  /* 0x00023600ff157b82 */ /* 0x000f220000000800 */
[----:B--2---:R-:W-:-:S04]  /*5190*/  ISETP.NE.U32.AND P0, PT, R14, RZ, PT ;  /* 0x000000ff0e00720c */ /* 0x004fc80003f05070 */
[----:B------:R-:W-:Y:S02]  /*51a0*/  ISETP.NE.AND.EX P0, PT, R15, RZ, PT, P0 ;  /* 0x000000ff0f00720c */ /* 0x000fe40003f05300 */
[----:B-1----:R-:W-:Y:S02]  /*51b0*/  I2FP.F32.U32 R4, R13 ;  /* 0x0000000d00047245 */ /* 0x002fe40000201000 */
[----:B---3--:R-:W-:-:S03]  /*51c0*/  I2FP.F32.U32 R18, R20 ;  /* 0x0000001400127245 */ /* 0x008fc60000201000 */
[----:B------:R-:W-:-:S06]  /*51d0*/  FMUL R4, R4, UR5 ;  /* 0x0000000504047c20 */ /* 0x000fcc0008400000 */
[----:B------:R-:W1:Y:S02]  /*51e0*/  F2I.U32.TRUNC.NTZ R4, R4 ;  /* 0x0000000400047305 */ /* 0x000e64000020f000 */
[----:B-1----:R-:W-:-:S04]  /*51f0*/  IMAD.MOV R5, RZ, RZ, -R4 ;  /* 0x000000ffff057224 */ /* 0x002fc800078e0a04 */
[----:B----4-:R-:W-:Y:S02]  /*5200*/  IMAD R13, R6, R5, R13 ;  /* 0x00000005060d7224 */ /* 0x010fe400078e020d */
[----:B------:R-:W-:Y:S01]  /*5210*/  IMAD.MOV.U32 R6, RZ, RZ, R16 ;  /* 0x000000ffff067224 */ /* 0x000fe200078e0010 */
[----:B------:R-:W-:Y:S06]  /*5220*/  @!P0 BRA `(.L_x_105) ;  /* 0x0000000000308947 */ /* 0x000fec0003800000 */
[----:B------:R-:W1:Y:S02]  /*5230*/  LDC R5, c[0x0][0x8dc] ;  /* 0x00023700ff057b82 */ /* 0x000e640000000800 */
[----:B-1----:R-:W-:-:S05]  /*5240*/  IADD3 R5, P0, R16, R5, RZ ;  /* 0x0000000510057210 */ /* 0x002fca0007f1e0ff */
[----:B------:R-:W-:-:S04]  /*5250*/  IMAD.X R23, RZ, RZ, R17, P0 ;  /* 0x000000ffff177224 */ /* 0x000fc800000e0611 */
[----:B------:R-:W-:-:S04]  /*5260*/  IMAD.WIDE.U32 R6, R23, R14, RZ ;  /* 0x0000000e17067225 */ /* 0x000fc800078e00ff */
[----:B------:R-:W-:-:S04]  /*5270*/  IMAD.WIDE.U32 R6, P0, R5, R15, R6 ;  /* 0x0000000f05067225 */ /* 0x000fc80007800006 */
[----:B------:R-:W-:-:S04]  /*5280*/  IMAD.WIDE.U32 R4, R5, R14, RZ ;  /* 0x0000000e05047225 */ /* 0x000fc800078e00ff */
[----:B------:R-:W-:Y:S01]  /*5290*/  IMAD.MOV.U32 R4, RZ, RZ, R7 ;  /* 0x000000ffff047224 */ /* 0x000fe200078e0007 */
[----:B------:R-:W-:Y:S01]  /*52a0*/  IADD3 RZ, P1, R5, R6, RZ ;  /* 0x0000000605ff7210 */ /* 0x000fe20007f3e0ff */
[----:B------:R-:W-:-:S04]  /*52b0*/  IMAD.X R5, RZ, RZ, RZ, P0 ;  /* 0x000000ffff057224 */ /* 0x000fc800000e06ff */
[----:B------:R-:W-:-:S04]  /*52c0*/  IMAD.WIDE.U32.X R4, R23, R15, R4, P1 ;  /* 0x0000000f17047225 */ /* 0x000fc800008e0404 */
[----:B------:R-:W-:Y:S02]  /*52d0*/  IMAD.MOV.U32 R6, RZ, RZ, R4 ;  /* 0x000000ffff067224 */ /* 0x000fe400078e0004 */
[----:B------:R-:W-:-:S07]  /*52e0*/  IMAD.MOV.U32 R22, RZ, RZ, R5 ;  /* 0x000000ffff167224 */ /* 0x000fce00078e0005 */
.L_x_105:
[----:B------:R-:W-:Y:S01]  /*52f0*/  ULDC UR5, c[0x0][0x154] ;  /* 0x0000550000057ab9 */ /* 0x000fe20000000800 */
[----:B------:R-:W1:Y:S01]  /*5300*/  LDC R7, c[0x0][0x148] ;  /* 0x00005200ff077b82 */ /* 0x000e620000000800 */
[----:B------:R-:W-:Y:S01]  /*5310*/  FMUL R14, R18, UR5 ;  /* 0x00000005120e7c20 */ /* 0x000fe20008400000 */
[----:B------:R-:W-:Y:S02]  /*5320*/  ISETP.NE.AND P2, PT, R2, 0x1, PT ;  /* 0x000000010200780c */ /* 0x000fe40003f45270 */
[-CC-:B------:R-:W-:Y:S02]  /*5330*/  SHF.R.U64 R18, R6, R21.reuse, R22.reuse ;  /* 0x0000001506127219 */ /* 0x180fe40000001216 */
[----:B------:R-:W-:Y:S01]  /*5340*/  SHF.R.U32.HI R21, RZ, R21, R22 ;  /* 0x00000015ff157219 */ /* 0x000fe20000011616 */
[----:B------:R-:W2:Y:S01]  /*5350*/  F2I.U32.TRUNC.NTZ R14, R14 ;  /* 0x0000000e000e7305 */ /* 0x000ea2000020f000 */
[----:B------:R-:W3:Y:S01]  /*5360*/  LDC.64 R4, c[0x0][0x8c8] ;  /* 0x00023200ff047b82 */ /* 0x000ee20000000a00 */
[----:B------:R-:W-:-:S05]  /*5370*/  IADD3 R23, P0, RZ, -R18, RZ ;  /* 0x80000012ff177210 */ /* 0x000fca0007f1e0ff */
[----:B------:R-:W-:Y:S02]  /*5380*/  IMAD.X R21, RZ, RZ, ~R21, P0 ;  /* 0x000000ffff157224 */ /* 0x000fe400000e0e15 */
[----:B------:R-:W4:Y:S01]  /*5390*/  LDC R22, c[0x0][0x8c0] ;  /* 0x00023000ff167b82 */ /* 0x000f220000000800 */
[----:B--2---:R-:W-:-:S07]  /*53a0*/  IMAD.MOV R15, RZ, RZ, -R14 ;  /* 0x000000ffff0f7224 */ /* 0x004fce00078e0a0e */
[----:B------:R-:W2:Y:S01]  /*53b0*/  LDC R27, c[0x0][0x900] ;  /* 0x00024000ff1b7b82 */ /* 0x000ea20000000800 */
[----:B-1----:R-:W-:-:S07]  /*53c0*/  @P2 IMAD R13, R7, R15, R20 ;  /* 0x0000000f070d2224 */ /* 0x002fce00078e0214 */
[----:B------:R-:W1:Y:S01]  /*53d0*/  LDC.64 R14, c[0x0][0x8e8] ;  /* 0x00023a00ff0e7b82 */ /* 0x000e620000000a00 */
[----:B---3--:R-:W-:-:S04]  /*53e0*/  IMAD R6, R21, R4, RZ ;  /* 0x0000000415067224 */ /* 0x008fc800078e02ff */
[C---:B------:R-:W-:Y:S02]  /*53f0*/  IMAD R7, R23.reuse, R5, R6 ;  /* 0x0000000517077224 */ /* 0x040fe400078e0206 */
[----:B------:R-:W-:Y:S01]  /*5400*/  IMAD.WIDE.U32 R4, R23, R4, R16 ;  /* 0x0000000417047225 */ /* 0x000fe200078e0010 */
[----:B------:R-:W3:Y:S03]  /*5410*/  LDC R6, c[0x0][0x8b0] ;  /* 0x00022c00ff067b82 */ /* 0x000ee60000000800 */
[----:B------:R-:W-:-:S05]  /*5420*/  IMAD.IADD R5, R5, 0x1, R7 ;  /* 0x0000000105057824 */ /* 0x000fca00078e0207 */
[-CC-:B----4-:R-:W-:Y:S01]  /*5430*/  SHF.R.U64 R26, R4, R22.reuse, R5.reuse ;  /* 0x00000016041a7219 */ /* 0x190fe20000001205 */
[----:B------:R-:W4:Y:S01]  /*5440*/  LDC R25, c[0x0][0x8f0] ;  /* 0x00023c00ff197b82 */ /* 0x000f220000000800 */
[----:B------:R-:W-:Y:S02]  /*5450*/  SHF.R.U32.HI R5, RZ, R22, R5 ;  /* 0x00000016ff057219 */ /* 0x000fe40000011605 */
[----:B-1----:R-:W-:-:S05]  /*5460*/  ISETP.NE.U32.AND P0, PT, R14, RZ, PT ;  /* 0x000000ff0e00720c */ /* 0x002fca0003f05070 */
[----:B------:R-:W1:Y:S01]  /*5470*/  LDC R24, c[0x0][0x8e0] ;  /* 0x00023800ff187b82 */ /* 0x000e620000000800 */
[----:B------:R-:W-:Y:S02]  /*5480*/  ISETP.NE.AND.EX P0, PT, R15, RZ, PT, P0 ;  /* 0x000000ff0f00720c */ /* 0x000fe40003f05300 */
[----:B---3--:R-:W-:-:S05]  /*5490*/  SHF.R.U64 R23, R26, R6, R5 ;  /* 0x000000061a177219 */ /* 0x008fca0000001205 */
[----:B------:R-:W3:Y:S01]  /*54a0*/  LDC R22, c[0x0][0x8b8] ;  /* 0x00022e00ff167b82 */ /* 0x000ee20000000800 */
[----:B------:R-:W-:-:S04]  /*54b0*/  SHF.R.U32.HI R4, RZ, R6, R5 ;  /* 0x00000006ff047219 */ /* 0x000fc80000011605 */
[-CC-:B--2---:R-:W-:Y:S02]  /*54c0*/  SHF.R.U64 R21, R23, R27.reuse, R4.reuse ;  /* 0x0000001b17157219 */ /* 0x184fe40000001204 */
[----:B------:R-:W-:Y:S01]  /*54d0*/  SHF.R.U32.HI R27, RZ, R27, R4 ;  /* 0x0000001bff1b7219 */ /* 0x000fe20000011604 */
[----:B------:R-:W2:Y:S02]  /*54e0*/  LDC R20, c[0x0][0x8a8] ;  /* 0x00022a00ff147b82 */ /* 0x000ea40000000800 */
[----:B------:R-:W-:Y:S02]  /*54f0*/  IMAD.MOV.U32 R4, RZ, RZ, R21 ;  /* 0x000000ffff047224 */ /* 0x000fe400078e0015 */
[----:B------:R-:W-:Y:S01]  /*5500*/  IMAD.MOV.U32 R5, RZ, RZ, R27 ;  /* 0x000000ffff057224 */ /* 0x000fe200078e001b */
[----:B----4-:R-:W-:Y:S06]  /*5510*/  @!P0 BRA `(.L_x_106) ;  /* 0x0000000000288947 */ /* 0x010fec0003800000 */
[----:B------:R-:W4:Y:S02]  /*5520*/  LDC R4, c[0x0][0x8f4] ;  /* 0x00023d00ff047b82 */ /* 0x000f240000000800 */
[----:B----4-:R-:W-:-:S05]  /*5530*/  IADD3 R5, P0, R21, R4, RZ ;  /* 0x0000000415057210 */ /* 0x010fca0007f1e0ff */
[----:B------:R-:W-:-:S04]  /*5540*/  IMAD.X R27, RZ, RZ, R27, P0 ;  /* 0x000000ffff1b7224 */ /* 0x000fc800000e061b */
[----:B------:R-:W-:-:S04]  /*5550*/  IMAD.WIDE.U32 R6, R27, R14, RZ ;  /* 0x0000000e1b067225 */ /* 0x000fc800078e00ff */
[----:B------:R-:W-:-:S04]  /*5560*/  IMAD.WIDE.U32 R6, P0, R5, R15, R6 ;  /* 0x0000000f05067225 */ /* 0x000fc80007800006 */
[----:B------:R-:W-:-:S04]  /*5570*/  IMAD.WIDE.U32 R4, R5, R14, RZ ;  /* 0x0000000e05047225 */ /* 0x000fc800078e00ff */
[----:B------:R-:W-:Y:S01]  /*5580*/  IMAD.MOV.U32 R4, RZ, RZ, R7 ;  /* 0x000000ffff047224 */ /* 0x000fe200078e0007 */
[----:B------:R-:W-:Y:S01]  /*5590*/  IADD3 RZ, P1, R5, R6, RZ ;  /* 0x0000000605ff7210 */ /* 0x000fe20007f3e0ff */
[----:B------:R-:W-:-:S04]  /*55a0*/  IMAD.X R5, RZ, RZ, RZ, P0 ;  /* 0x000000ffff057224 */ /* 0x000fc800000e06ff */
[----:B------:R-:W-:-:S08]  /*55b0*/  IMAD.WIDE.U32.X R4, R27, R15, R4, P1 ;  /* 0x0000000f1b047225 */ /* 0x000fd000008e0404 */
.L_x_106:
[----:B------:R-:W-:Y:S01]  /*55c0*/  SHF.R.U64 R25, R4, R25, R5 ;  /* 0x0000001904197219 */ /* 0x000fe20000001205 */
[----:B------:R-:W-:Y:S01]  /*55d0*/  IMAD.MOV.U32 R6, RZ, RZ, R18 ;  /* 0x000000ffff067224 */ /* 0x000fe200078e0012 */
[----:B------:R-:W-:Y:S02]  /*55e0*/  LOP3.LUT R4, R23, R12, RZ, 0xc0, !PT ;  /* 0x0000000c17047212 */ /* 0x000fe400078ec0ff */
[----:B------:R-:W-:Y:S01]  /*55f0*/  LOP3.LUT R26, R26, R11, RZ, 0xc0, !PT ;  /* 0x0000000b1a1a7212 */ /* 0x000fe200078ec0ff */
[----:B------:R-:W-:Y:S02]  /*5600*/  IMAD.MOV R5, RZ, RZ, -R25 ;  /* 0x000000ffff057224 */ /* 0x000fe400078e0a19 */
[----:B------:R-:W-:Y:S02]  /*5610*/  IMAD R4, R9, R25, R4 ;  /* 0x0000001909047224 */ /* 0x000fe400078e0204 */
[----:B-1----:R-:W-:Y:S02]  /*5620*/  IMAD R21, R5, R24, R21 ;  /* 0x0000001805157224 */ /* 0x002fe400078e0215 */
[----:B---3--:R-:W-:-:S02]  /*5630*/  IMAD R13, R4, R22, R13 ;  /* 0x00000016040d7224 */ /* 0x008fc400078e020d */
[----:B--2---:R-:W-:Y:S02]  /*5640*/  IMAD R20, R21, R20, R26 ;  /* 0x0000001415147224 */ /* 0x004fe400078e021a */
[----:B------:R-:W-:-:S03]  /*5650*/  IMAD.MOV.U32 R4, RZ, RZ, 0x1 ;  /* 0x00000001ff047424 */ /* 0x000fc600078e00ff */
[----:B------:R-:W-:Y:S02]  /*5660*/  SEL R7, R20, R13, !P2 ;  /* 0x0000000d14077207 */ /* 0x000fe40005000000 */
[----:B------:R-:W-:-:S07]  /*5670*/  SEL R13, R13, R20, !P2 ;  /* 0x000000140d0d7207 */ /* 0x000fce0005000000 */
.L_x_104:
[----:B------:R-:W-:-:S13]  /*5680*/  LOP3.LUT P0, RZ, R4, 0xff, RZ, 0xc0, !PT ;  /* 0x000000ff04ff7812 */ /* 0x000fda000780c0ff */
[----:B------:R-:W-:Y:S05]  /*5690*/  @P0 BRA `(.L_x_107) ;  /* 0xfffffff000f00947 */ /* 0x000fea000383ffff */
.L_x_87:
[----:B------:R-:W-:-:S13]  /*56a0*/  ELECT P0, URZ, PT ;  /* 0x00000000003f782f */ /* 0x000fda0003800000 */
[----:B------:R-:W-:Y:S05]  /*56b0*/  @!P0 BRA `(.L_x_11) ;  /* 0x0000001400108947 */ /* 0x000fea0003800000 */
[----:B------:R-:W-:-:S04]  /*56c0*/  LOP3.LUT R19, R19, 0x2, RZ, 0xfc, !PT ;  /* 0x0000000213137812 */ /* 0x000fc800078efcff */
[----:B------:R-:W-:-:S13]  /*56d0*/  ISETP.NE.AND P1, PT, R19, 0x3, PT ;  /* 0x000000031300780c */ /* 0x000fda0003f25270 */
[----:B------:R-:W-:Y:S05]  /*56e0*/  @!P1 BRA `(.L_x_108) ;  /* 0x0000000000049947 */ /* 0x000fea0003800000 */
[----:B------:R-:W-:Y:S01]  /*56f0*/  BPT.TRAP 0x1 ;  /* 0x000000040000795c */ /* 0x000fe20000300000 */
.L_x_108:
[----:B------:R-:W-:Y:S01]  /*5700*/  IMAD.U32 R7, RZ, RZ, UR42 ;  /* 0x0000002aff077e24 */ /* 0x000fe2000f8e00ff */
[----:B------:R-:W-:Y:S01]  /*5710*/  MOV R0, 0x400 ;  /* 0x0000040000007802 */ /* 0x000fe20000000f00 */
[----:B------:R-:W-:-:S03]  /*5720*/  IMAD.U32 R2, RZ, RZ, UR4 ;  /* 0x00000004ff027e24 */ /* 0x000fc6000f8e00ff */
[----:B------:R-:W-:Y:S02]  /*5730*/  LEA R7, R7, R0, 0x18 ;  /* 0x0000000007077211 */ /* 0x000fe400078ec0ff */
[----:B------:R-:W-:-:S03]  /*5740*/  SHF.L.U32 R0, R8, 0x1f, RZ ;  /* 0x0000001f08007819 */ /* 0x000fc600000006ff */
[----:B-1---5:R-:W-:-:S04]  /*5750*/  IMAD R3, R2, 0x8, R7 ;  /* 0x0000000802037824 */ /* 0x022fc800078e0207 */
[----:B------:R-:W1:Y:S02]  /*5760*/  SYNCS.PHASECHK.TRANS64.TRYWAIT P0, [R3+URZ+0x98], R0 ;  /* 0x00009800030075a7 */ /* 0x000e64000800017f */
[----:B-1----:R-:W-:Y:S05]  /*5770*/  @!P0 BRA `(.L_x_109) ;  /* 0x0000001400848947 */ /* 0x002fea0003800000 */
.L_x_141:
[----:B------:R-:W-:Y:S05]  /*5780*/  @!P1 BRA `(.L_x_110) ;  /* 0x0000000000049947 */ /* 0x000fea0003800000 */
[----:B------:R-:W-:Y:S01]  /*5790*/  BPT.TRAP 0x1 ;  /* 0x000000040000795c */ /* 0x000fe20000300000 */
.L_x_110:
[----:B------:R-:W-:-:S04]  /*57a0*/  UIADD3 UR5, UR4, 0x1, URZ ;  /* 0x0000000104057890 */ /* 0x000fc8000fffe03f */
[----:B------:R-:W-:Y:S02]  /*57b0*/  UISETP.NE.AND UP0, UPT, UR5, 0x3, UPT ;  /* 0x000000030500788c */ /* 0x000fe4000bf05270 */
[----:B------:R-:W-:Y:S02]  /*57c0*/  IMAD.U32 R2, RZ, RZ, UR5 ;  /* 0x00000005ff027e24 */ /* 0x000fe4000f8e00ff */
[----:B------:R-:W-:Y:S02]  /*57d0*/  USEL UR5, URZ, 0x1, UP0 ;  /* 0x000000013f057887 */ /* 0x000fe40008000000 */
[----:B------:R-:W-:-:S04]  /*57e0*/  PLOP3.LUT P0, PT, PT, PT, UP0, 0x80, 0x0 ;  /* 0x000000000000781c */ /* 0x000fc80003f0f008 */
[----:B------:R-:W-:Y:S02]  /*57f0*/  SEL R2, R2, RZ, P0 ;  /* 0x000000ff02027207 */ /* 0x000fe40000000000 */
[----:B-1----:R-:W-:-:S03]  /*5800*/  LOP3.LUT R3, R8, UR5, RZ, 0x3c, !PT ;  /* 0x0000000508037c12 */ /* 0x002fc6000f8e3cff */
[----:B--2---:R-:W-:Y:S01]  /*5810*/  IMAD R5, R2, 0x8, R7 ;  /* 0x0000000802057824 */ /* 0x004fe200078e0207 */
[----:B------:R-:W-:-:S04]  /*5820*/  SHF.L.U32 R0, R3, 0x1f, RZ ;  /* 0x0000001f03007819 */ /* 0x000fc800000006ff */
[----:B------:R-:W1:Y:S02]  /*5830*/  SYNCS.PHASECHK.TRANS64.TRYWAIT P0, [R5+URZ+0x98], R0 ;  /* 0x00009800050075a7 */ /* 0x000e64000800017f */
[----:B-1----:R-:W-:Y:S05]  /*5840*/  @!P0 BRA `(.L_x_111) ;  /* 0x0000001400648947 */ /* 0x002fea0003800000 */
.L_x_142:
[----:B------:R-:W-:Y:S05]  /*5850*/  @!P1 BRA `(.L_x_112) ;  /* 0x0000000000049947 */ /* 0x000fea0003800000 */
[----:B------:R-:W-:Y:S01]  /*5860*/  BPT.TRAP 0x1 ;  /* 0x000000040000795c */ /* 0x000fe20000300000 */
.L_x_112:
[----:B-1----:R-:W-:-:S05]  /*5870*/  VIADD R0, R2, 0x1 ;  /* 0x0000000102007836 */ /* 0x002fca0000000000 */
[----:B------:R-:W-:-:S04]  /*5880*/  ISETP.NE.AND P0, PT, R0, 0x3, PT ;  /* 0x000000030000780c */ /* 0x000fc80003f05270 */
[----:B------:R-:W-:Y:S02]  /*5890*/  SEL R2, RZ, 0x1, P0 ;  /* 0x00000001ff027807 */ /* 0x000fe40000000000 */
[----:B------:R-:W-:Y:S02]  /*58a0*/  SEL R0, R0, RZ, P0 ;  /* 0x000000ff00007207 */ /* 0x000fe40000000000 */
[----:B------:R-:W-:-:S03]  /*58b0*/  LOP3.LUT R2, R3, R2, RZ, 0x3c, !PT ;  /* 0x0000000203027212 */ /* 0x000fc600078e3cff */
[----:B------:R-:W-:Y:S01]  /*58c0*/  IMAD R3, R0, 0x8, R7 ;  /* 0x0000000800037824 */ /* 0x000fe200078e0207 */
[----:B------:R-:W-:-:S07]  /*58d0*/  SHF.L.U32 R0, R2, 0x1f, RZ ;  /* 0x0000001f02007819 */ /* 0x000fce00000006ff */
.L_x_113:
[----:B-1----:R1:W2:Y:S02]  /*58e0*/  SYNCS.PHASECHK.TRANS64.TRYWAIT P0, [R3+URZ+0x98], R0 ;  /* 0x00009800030075a7 */ /* 0x0022a4000800017f */
[----:B--2---:R-:W-:Y:S05]  /*58f0*/  @!P0 NANOSLEEP.SYNCS 0x989680 ;  /* 0x009896800000895d */ /* 0x004fea0003900000 */
[----:B------:R-:W2:Y:S02]  /*5900*/  @!P0 SYNCS.PHASECHK.TRANS64 P0, [R3+URZ+0x98], R0 ;  /* 0x00009800030085a7 */ /* 0x000ea4000800007f */
[----:B--2---:R-:W-:Y:S05]  /*5910*/  @P0 BRA `(.L_x_11) ;  /* 0x0000001000780947 */ /* 0x004fea0003800000 */
[----:B------:R-:W-:Y:S05]  /*5920*/  BRA `(.L_x_113) ;  /* 0xfffffffc00ec7947 */ /* 0x000fea000383ffff */
.L_x_82:
[----:B------:R-:W-:Y:S01]  /*5930*/  LOP3.LUT P0, RZ, R10, 0xff, RZ, 0xc0, !PT ;  /* 0x000000ff0aff7812 */ /* 0x000fe2000780c0ff */
[----:B------:R-:W-:Y:S02]  /*5940*/  IMAD.MOV.U32 R3, RZ, RZ, 0x1 ;  /* 0x00000001ff037424 */ /* 0x000fe400078e00ff */
[----:B------:R-:W-:-:S10]  /*5950*/  IMAD.MOV.U32 R0, RZ, RZ, RZ ;  /* 0x000000ffff007224 */ /* 0x000fd400078e00ff */
[----:B------:R-:W-:Y:S05]  /*5960*/  @!P0 BRA `(.L_x_114) ;  /* 0x0000000c00208947 */ /* 0x000fea0003800000 */
[----:B------:R-:W1:Y:S01]  /*5970*/  LDC R0, c[0x0][0x28c] ;  /* 0x0000a300ff007b82 */ /* 0x000e620000000800 */
[C---:B------:R-:W-:Y:S01]  /*5980*/  LOP3.LUT P2, RZ, R18.reuse, 0x7f, RZ, 0xc0, !PT ;  /* 0x0000007f12ff7812 */ /* 0x040fe2000784c0ff */
[----:B------:R-:W-:Y:S01]  /*5990*/  ULDC UR5, c[0x0][0x900] ;  /* 0x0002400000057ab9 */ /* 0x000fe20000000800 */
[----:B------:R-:W-:Y:S01]  /*59a0*/  LOP3.LUT P0, RZ, R18, 0x1f, RZ, 0xc0, !PT ;  /* 0x0000001f12ff7812 */ /* 0x000fe2000780c0ff */
[----:B------:R-:W-:Y:S01]  /*59b0*/  UMOV UR6, 0xffffffff ;  /* 0xffffffff00067882 */ /* 0x000fe20000000000 */
[----:B------:R-:W-:Y:S01]  /*59c0*/  BSSY B0, `(.L_x_114) ;  /* 0x00000c2000007945 */ /* 0x000fe20003800000 */
[----:B------:R-:W-:Y:S01]  /*59d0*/  USHF.L.U32 UR6, UR6, UR5, URZ ;  /* 0x0000000506067299 */ /* 0x000fe2000800063f */
[----:B------:R-:W-:Y:S01]  /*59e0*/  IMAD.MOV.U32 R10, RZ, RZ, 0x1 ;  /* 0x00000001ff0a7424 */ /* 0x000fe200078e00ff */
[----:B------:R-:W-:Y:S01]  /*59f0*/  LOP3.LUT R18, R22, 0x2, RZ, 0xfc, !PT ;  /* 0x0000000216127812 */ /* 0x000fe200078efcff */
[----:B------:R-:W-:Y:S01]  /*5a00*/  ULDC UR4, c[0x0][0x8a8] ;  /* 0x00022a0000047ab9 */ /* 0x000fe20000000800 */
[----:B------:R-:W-:Y:S01]  /*5a10*/  PLOP3.LUT P0, PT, P0, P2, PT, 0x8a, 0x0 ;  /* 0x000000000000781c */ /* 0x000fe20000705172 */
[----:B------:R-:W-:Y:S01]  /*5a20*/  UMOV UR7, 0x1 ;  /* 0x0000000100077882 */ /* 0x000fe20000000000 */
[----:B------:R-:W-:-:S02]  /*5a30*/  UIADD3 UR15, UR4, -0x1, URZ ;  /* 0xffffffff040f7890 */ /* 0x000fc4000fffe03f */
[----:B------:R-:W-:Y:S02]  /*5a40*/  USHF.L.U32 UR17, UR7, UR5, URZ ;  /* 0x0000000507117299 */ /* 0x000fe4000800063f */
[----:B------:R-:W-:Y:S01]  /*5a50*/  ULOP3.LUT UR16, URZ, UR6, URZ, 0x33, !UPT ;  /* 0x000000063f107292 */ /* 0x000fe2000f8e333f */
[----:B------:R-:W-:Y:S01]  /*5a60*/  ULDC.64 UR20, c[0x0][0x198] ;  /* 0x0000660000147ab9 */ /* 0x000fe20000000a00 */
[----:B-1----:R-:W-:-:S05]  /*5a70*/  VIADD R0, R0, 0x3f ;  /* 0x0000003f00007836 */ /* 0x002fca0000000000 */
[----:B------:R-:W-:-:S04]  /*5a80*/  SHF.R.S32.HI R3, RZ, 0x1f, R0 ;  /* 0x0000001fff037819 */ /* 0x000fc80000011400 */
[----:B------:R-:W-:Y:S01]  /*5a90*/  LEA.HI R3, R3, R0, RZ, 0x6 ;  /* 0x0000000003037211 */ /* 0x000fe200078f30ff */
[----:B------:R-:W-:-:S03]  /*5aa0*/  IMAD.MOV.U32 R0, RZ, RZ, RZ ;  /* 0x000000ffff007224 */ /* 0x000fc600078e00ff */
[----:B------:R-:W-:Y:S01]  /*5ab0*/  SHF.R.S32.HI R11, RZ, 0x6, R3 ;  /* 0x00000006ff0b7819 */ /* 0x000fe20000011403 */
[----:B------:R-:W-:-:S04]  /*5ac0*/  IMAD.MOV.U32 R3, RZ, RZ, 0x1 ;  /* 0x00000001ff037424 */ /* 0x000fc800078e00ff */
[----:B------:R-:W-:-:S07]  /*5ad0*/  VIADD R12, R11, 0x1 ;  /* 0x000000010b0c7836 */ /* 0x000fce0000000000 */
.L_x_126:
[----:B------:R-:W-:-:S03]  /*5ae0*/  UMOV UR4, 0xffffffff ;  /* 0xffffffff00047882 */ /* 0x000fc60000000000 */
[----:B------:R-:W-:Y:S05]  /*5af0*/  BRA.DIV UR4, `(.L_x_115) ;  /* 0x0000001204cc7947 */ /* 0x000fea000b800000 */
[----:B------:R-:W-:-:S13]  /*5b00*/  ELECT P6, URZ, PT ;  /* 0x00000000003f782f */ /* 0x000fda00038c0000 */
.L_x_145:
[----:B------:R-:W1:Y:S01]  /*5b10*/  LDC R4, c[0x0][0x28c] ;  /* 0x0000a300ff047b82 */ /* 0x000e620000000800 */
[----:B------:R-:W-:Y:S01]  /*5b20*/  BSSY B1, `(.L_x_116) ;  /* 0x0000037000017945 */ /* 0x000fe20003800000 */
[----:B-1----:R-:W-:-:S13]  /*5b30*/  ISETP.LT.OR P6, PT, R4, 0x1, !P6 ;  /* 0x000000010400780c */ /* 0x002fda00077c1670 */
[----:B------:R-:W-:Y:S05]  /*5b40*/  @P6 BRA `(.L_x_117) ;  /* 0x0000000000d06947 */ /* 0x000fea0003800000 */
[----:B------:R-:W-:Y:S02]  /*5b50*/  IMAD.SHL.U32 R14, R7, 0x40, RZ ;  /* 0x00000040070e7824 */ /* 0x000fe400078e00ff */
[----:B------:R-:W-:Y:S02]  /*5b60*/  IMAD.SHL.U32 R13, R13, 0x80, RZ ;  /* 0x000000800d0d7824 */ /* 0x000fe400078e00ff */
[----:B------:R-:W-:Y:S02]  /*5b70*/  IMAD.MOV.U32 R19, RZ, RZ, RZ ;  /* 0x000000ffff137224 */ /* 0x000fe400078e00ff */
[----:B------:R-:W-:Y:S02]  /*5b80*/  IMAD.MOV.U32 R4, RZ, RZ, R12 ;  /* 0x000000ffff047224 */ /* 0x000fe400078e000c */
[----:B------:R-:W-:Y:S02]  /*5b90*/  IMAD.MOV.U32 R5, RZ, RZ, R3 ;  /* 0x000000ffff057224 */ /* 0x000fe400078e0003 */
[----:B------:R-:W-:-:S07]  /*5ba0*/  IMAD.MOV.U32 R7, RZ, RZ, R0 ;  /* 0x000000ffff077224 */ /* 0x000fce00078e0000 */
.L_x_121:
[----:B------:R-:W1:Y:S01]  /*5bb0*/  S2R R9, SR_CgaCtaId ;  /* 0x0000000000097919 */ /* 0x000e620000008800 */
[----:B------:R-:W-:-:S04]  /*5bc0*/  MOV R8, 0x400 ;  /* 0x0000040000087802 */ /* 0x000fc80000000f00 */
[----:B-1----:R-:W-:Y:S02]  /*5bd0*/  LEA R20, R9, R8, 0x18 ;  /* 0x0000000809147211 */ /* 0x002fe400078ec0ff */
[----:B------:R-:W-:Y:S01]  /*5be0*/  SHF.L.U32 R8, R5, 0x1f, RZ ;  /* 0x0000001f05087819 */ /* 0x000fe200000006ff */
[----:B------:R-:W1:Y:S02]  /*5bf0*/  @!P2 LDC R9, c[0x0][0x500] ;  /* 0x00014000ff09ab82 */ /* 0x000e640000000800 */
[----:B------:R-:W-:-:S04]  /*5c00*/  IMAD R15, R7, 0x8, R20 ;  /* 0x00000008070f7824 */ /* 0x000fc800078e0214 */
[----:B------:R-:W2:Y:S02]  /*5c10*/  SYNCS.PHASECHK.TRANS64.TRYWAIT P1, [R15+URZ+0x40], R8 ;  /* 0x000040080f0075a7 */ /* 0x000ea4000802017f */
[----:B--2---:R-:W-:Y:S05]  /*5c20*/  @!P1 BRA `(.L_x_118) ;  /* 0x0000001000a09947 */ /* 0x004fea0003800000 */
.L_x_146:
[----:B--2---:R-:W-:Y:S01]  /*5c30*/  PRMT R8, R18, 0x9910, RZ ;  /* 0x0000991012087816 */ /* 0x004fe200000000ff */
[----:B-1----:R1:W-:Y:S03]  /*5c40*/  @!P2 SYNCS.ARRIVE.TRANS64 RZ, [R15+URZ], R9 ;  /* 0x000000090fffa9a7 */ /* 0x0023e6000800003f */
[----:B------:R-:W-:-:S13]  /*5c50*/  ISETP.NE.AND P1, PT, R8, 0x2, PT ;  /* 0x000000020800780c */ /* 0x000fda0003f25270 */
[----:B-1----:R-:W-:Y:S05]  /*5c60*/  @P1 BRA `(.L_x_119) ;  /* 0x0000000000041947 */ /* 0x002fea0003800000 */
[----:B------:R-:W-:Y:S01]  /*5c70*/  BPT.TRAP 0x1 ;  /* 0x000000040000795c */ /* 0x000fe20000300000 */
.L_x_119:
[----:B------:R-:W-:Y:S05]  /*5c80*/  @P0 BRA `(.L_x_120) ;  /* 0x0000000000040947 */ /* 0x000fea0003800000 */
[----:B------:R-:W-:Y:S01]  /*5c90*/  BPT.TRAP 0x1 ;  /* 0x000000040000795c */ /* 0x000fe20000300000 */
.L_x_120:
[--C-:B------:R-:W-:Y:S01]  /*5ca0*/  IMAD R8, R7, 0x4000, R20.reuse ;  /* 0x0000400007087824 */ /* 0x100fe200078e0214 */
[----:B------:R-:W-:Y:S01]  /*5cb0*/  R2UR UR9, R15 ;  /* 0x000000000f0972ca */ /* 0x000fe200000e0000 */
[C---:B------:R-:W-:Y:S01]  /*5cc0*/  IMAD R20, R7.reuse, 0x2000, R20 ;  /* 0x0000200007147824 */ /* 0x040fe200078e0214 */
[----:B------:R-:W-:Y:S01]  /*5cd0*/  UIADD3 UR4, UP0, UR20, 0xf0, URZ ;  /* 0x000000f014047890 */ /* 0x000fe2000ff1e03f */
[----:B------:R-:W-:Y:S01]  /*5ce0*/  VIADD R4, R4, 0xffffffff ;  /* 0xffffffff04047836 */ /* 0x000fe20000000000 */
[----:B------:R-:W-:Y:S01]  /*5cf0*/  R2UR UR5, R8 ;  /* 0x00000000080572ca */ /* 0x000fe200000e0000 */
[----:B------:R-:W-:Y:S01]  /*5d00*/  UIADD3 UR22, UP1, UR20, 0x1f0, URZ ;  /* 0x000001f014167890 */ /* 0x000fe2000ff3e03f */
[----:B------:R-:W-:Y:S01]  /*5d10*/  R2UR UR8, R20 ;  /* 0x00000000140872ca */ /* 0x000fe200000e0000 */
[----:B------:R-:W-:Y:S01]  /*5d20*/  VIADD R7, R7, 0x1 ;  /* 0x0000000107077836 */ /* 0x000fe20000000000 */
[----:B------:R-:W-:Y:S01]  /*5d30*/  R2UR UR11, R13 ;  /* 0x000000000d0b72ca */ /* 0x000fe200000e0000 */
[----:B------:R-:W-:Y:S01]  /*5d40*/  UIADD3.X UR23, URZ, UR21, URZ, UP1, !UPT ;  /* 0x000000153f177290 */ /* 0x000fe20008ffe43f */
[C---:B------:R-:W-:Y:S01]  /*5d50*/  R2UR UR10, R19.reuse ;  /* 0x00000000130a72ca */ /* 0x040fe200000e0000 */
[----:B------:R-:W-:Y:S01]  /*5d60*/  UMOV UR6, 0x0 ;  /* 0x0000000000067882 */ /* 0x000fe20000000000 */
[----:B------:R-:W-:Y:S01]  /*5d70*/  R2UR UR12, R6 ;  /* 0x00000000060c72ca */ /* 0x000fe200000e0000 */
[----:B------:R-:W-:Y:S01]  /*5d80*/  UMOV UR7, 0x10000000 ;  /* 0x1000000000077882 */ /* 0x000fe20000000000 */
[----:B------:R-:W-:Y:S01]  /*5d90*/  R2UR UR18, R14 ;  /* 0x000000000e1272ca */ /* 0x000fe200000e0000 */
[----:B------:R-:W-:Y:S01]  /*5da0*/  VIADD R19, R19, 0x40 ;  /* 0x0000004013137836 */ /* 0x000fe20000000000 */
[----:B------:R-:W-:Y:S01]  /*5db0*/  ISETP.GT.AND P3, PT, R4, 0x1, PT ;  /* 0x000000010400780c */ /* 0x000fe20003f64270 */
[----:B------:R-:W-:Y:S01]  /*5dc0*/  UIADD3 UR13, UR5, 0x6400, URZ ;  /* 0x00006400050d7890 */ /* 0x000fe2000fffe03f */
[----:B------:R-:W-:Y:S01]  /*5dd0*/  ISETP.NE.AND P1, PT, R7, 0x8, PT ;  /* 0x000000080700780c */ /* 0x000fe20003f25270 */
[----:B------:R-:W-:-:S02]  /*5de0*/  UIADD3.X UR5, URZ, UR21, URZ, UP0, !UPT ;  /* 0x000000153f057290 */ /* 0x000fc400087fe43f */
[----:B------:R-:W-:Y:S01]  /*5df0*/  UIADD3 UR14, UR8, 0x26400, URZ ;  /* 0x00026400080e7890 */ /* 0x000fe2000fffe03f */
[----:B------:R-:W-:Y:S02]  /*5e00*/  SEL R8, RZ, 0x1, P1 ;  /* 0x00000001ff087807 */ /* 0x000fe40000800000 */
[----:B------:R-:W-:Y:S01]  /*5e10*/  UMOV UR8, UR13 ;  /* 0x0000000d00087c82 */ /* 0x000fe20008000000 */
[----:B------:R-:W-:Y:S02]  /*5e20*/  SEL R7, R7, RZ, P1 ;  /* 0x000000ff07077207 */ /* 0x000fe40000800000 */
[----:B------:R-:W-:Y:S01]  /*5e30*/  LOP3.LUT R5, R5, R8, RZ, 0x3c, !PT ;  /* 0x0000000805057212 */ /* 0x000fe200078e3cff */
[----:B------:R1:W-:Y:S02]  /*5e40*/  UTMALDG.3D [UR8], [UR4], desc[UR6] ;  /* 0x00000608040075b4 */ /* 0x0003e40008011000 */
[----:B-1----:R-:W-:Y:S01]  /*5e50*/  UMOV UR8, UR14 ;  /* 0x0000000e00087c82 */ /* 0x002fe20008000000 */
[----:B------:R-:W-:-:S02]  /*5e60*/  UMOV UR11, UR18 ;  /* 0x00000012000b7c82 */ /* 0x000fc40008000000 */
[----:B------:R1:W-:Y:S02]  /*5e70*/  UTMALDG.3D [UR8], [UR22], desc[UR6] ;  /* 0x00000608160075b4 */ /* 0x0003e40008011000 */
[----:B-1----:R-:W-:Y:S05]  /*5e80*/  @P3 BRA `(.L_x_121) ;  /* 0xfffffffc00483947 */ /* 0x002fea000383ffff */
.L_x_117:
[----:B------:R-:W-:Y:S05]  /*5e90*/  BSYNC B1 ;  /* 0x0000000000017941 */ /* 0x000fea0003800000 */
.L_x_116:
[----:B------:R-:W-:Y:S01]  /*5ea0*/  LOP3.LUT P3, RZ, R10, 0xff, RZ, 0xc0, !PT ;  /* 0x000000ff0aff7812 */ /* 0x000fe2000786c0ff */
[----:B------:R-:W-:Y:S01]  /*5eb0*/  IMAD.IADD R0, R11, 0x1, R0 ;  /* 0x000000010b007824 */ /* 0x000fe200078e0200 */
[----:B------:R-:W-:Y:S01]  /*5ec0*/  IADD3 R16, P4, R16, UR36, RZ ;  /* 0x0000002410107c10 */ /* 0x000fe2000ff9e0ff */
[----:B------:R-:W-:Y:S01]  /*5ed0*/  ULDC.64 UR4, c[0x0][0x8f8] ;  /* 0x00023e0000047ab9 */ /* 0x000fe20000000a00 */
[----:B------:R-:W-:Y:S01]  /*5ee0*/  BSSY B1, `(.L_x_122) ;  /* 0x000006d000017945 */ /* 0x000fe20003800000 */
[----:B------:R-:W-:Y:S01]  /*5ef0*/  IMAD.MOV.U32 R13, RZ, RZ, -0x1 ;  /* 0xffffffffff0d7424 */ /* 0x000fe200078e00ff */
[----:B------:R-:W-:Y:S01]  /*5f00*/  SHF.R.U32.HI R4, RZ, 0x3, R0 ;  /* 0x00000003ff047819 */ /* 0x000fe20000011600 */
[----:B------:R-:W-:Y:S01]  /*5f10*/  IMAD.MOV.U32 R7, RZ, RZ, -0x1 ;  /* 0xffffffffff077424 */ /* 0x000fe200078e00ff */
[----:B------:R-:W-:Y:S02]  /*5f20*/  ISETP.GT.U32.AND P1, PT, R0, 0x7, PT ;  /* 0x000000070000780c */ /* 0x000fe40003f24070 */
[----:B------:R-:W-:-:S02]  /*5f30*/  LOP3.LUT R4, R4, 0x1, RZ, 0xc0, !PT ;  /* 0x0000000104047812 */ /* 0x000fc400078ec0ff */
[----:B------:R-:W-:Y:S01]  /*5f40*/  ISETP.LT.U32.AND P1, PT, R11, 0x8, P1 ;  /* 0x000000080b00780c */ /* 0x000fe20000f21070 */
[----:B------:R-:W1:Y:S01]  /*5f50*/  @P3 S2R R6, SR_CgaCtaId ;  /* 0x0000000000063919 */ /* 0x000e620000008800 */
[----:B------:R-:W-:Y:S02]  /*5f60*/  @P3 MOV R5, 0x400 ;  /* 0x0000040000053802 */ /* 0x000fe40000000f00 */
[----:B------:R-:W-:Y:S02]  /*5f70*/  IADD3.X R17, R17, UR41, RZ, P4, !PT ;  /* 0x0000002911117c10 */ /* 0x000fe4000a7fe4ff */
[----:B------:R-:W-:Y:S02]  /*5f80*/  ISETP.GE.U32.AND P4, PT, R16, UR4, PT ;  /* 0x0000000410007c0c */ /* 0x000fe4000bf86070 */
[----:B------:R-:W-:Y:S02]  /*5f90*/  LOP3.LUT R0, R0, 0x7, RZ, 0xc0, !PT ;  /* 0x0000000700007812 */ /* 0x000fe400078ec0ff */
[----:B------:R-:W-:-:S02]  /*5fa0*/  PRMT R10, RZ, 0x7610, R10 ;  /* 0x00007610ff0a7816 */ /* 0x000fc4000000000a */
[----:B-1----:R-:W-:Y:S01]  /*5fb0*/  @P3 LEA R5, R6, R5, 0x18 ;  /* 0x0000000506053211 */ /* 0x002fe200078ec0ff */
[----:B------:R-:W-:-:S03]  /*5fc0*/  IMAD.MOV.U32 R6, RZ, RZ, -0x1 ;  /* 0xffffffffff067424 */ /* 0x000fc600078e00ff */
[----:B------:R1:W-:Y:S01]  /*5fd0*/  @P3 SYNCS.ARRIVE.TRANS64.A1T0 RZ, [R5+URZ+0xb8], RZ ;  /* 0x0000b8ff05ff39a7 */ /* 0x0003e2000810003f */
[----:B------:R-:W-:Y:S02]  /*5fe0*/  ISETP.NE.U32.AND P3, PT, R4, 0x1, PT ;  /* 0x000000010400780c */ /* 0x000fe40003f65070 */
[----:B------:R-:W-:Y:S02]  /*5ff0*/  SEL R4, RZ, 0x1, !P1 ;  /* 0x00000001ff047807 */ /* 0x000fe40004800000 */
[----:B------:R-:W-:Y:S02]  /*6000*/  ISETP.GE.U32.AND.EX P1, PT, R17, UR5, PT, P4 ;  /* 0x0000000511007c0c */ /* 0x000fe4000bf26140 */
[----:B------:R-:W-:-:S04]  /*6010*/  ISETP.GT.U32.AND P3, PT, R11, 0x7, !P3 ;  /* 0x000000070b00780c */ /* 0x000fc80005f64070 */
[----:B-1----:R-:W-:-:S04]  /*6020*/  SEL R5, RZ, 0x1, !P3 ;  /* 0x00000001ff057807 */ /* 0x002fc80005800000 */
[--C-:B------:R-:W-:Y:S02]  /*6030*/  LOP3.LUT R3, R5, R3, R4.reuse, 0x96, !PT ;  /* 0x0000000305037212 */ /* 0x100fe400078e9604 */
[----:B------:R-:W-:Y:S01]  /*6040*/  PRMT R4, RZ, 0x7610, R4 ;  /* 0x00007610ff047816 */ /* 0x000fe20000000004 */
[----:B------:R-:W-:Y:S06]  /*6050*/  @P1 BRA `(.L_x_123) ;  /* 0x0000000400541947 */ /* 0x000fec0003800000 */
[----:B------:R-:W-:Y:S01]  /*6060*/  ULDC.64 UR4, c[0x0][0x8d0] ;  /* 0x0002340000047ab9 */ /* 0x000fe20000000a00 */
[----:B------:R-:W1:Y:S01]  /*6070*/  S2R R14, SR_CTAID.X ;  /* 0x00000000000e7919 */ /* 0x000e620000002500 */
[----:B------:R-:W-:Y:S01]  /*6080*/  ISETP.NE.U32.AND P1, PT, RZ, UR4, PT ;  /* 0x00000004ff007c0c */ /* 0x000fe2000bf25070 */
[----:B------:R-:W-:Y:S01]  /*6090*/  ULDC UR7, c[0x0][0x8d8] ;  /* 0x0002360000077ab9 */ /* 0x000fe20000000800 */
[----:B------:R-:W-:Y:S01]  /*60a0*/  IMAD.MOV.U32 R4, RZ, RZ, R16 ;  /* 0x000000ffff047224 */ /* 0x000fe200078e0010 */
[----:B------:R-:W2:Y:S01]  /*60b0*/  S2R R13, SR_CTAID.Y ;  /* 0x00000000000d7919 */ /* 0x000ea20000002600 */
[----:B------:R-:W-:Y:S01]  /*60c0*/  ISETP.NE.AND.EX P1, PT, RZ, UR5, PT, P1 ;  /* 0x00000005ff007c0c */ /* 0x000fe2000bf25310 */
[----:B------:R-:W-:-:S12]  /*60d0*/  IMAD.MOV.U32 R5, RZ, RZ, R17 ;  /* 0x000000ffff057224 */ /* 0x000fd800078e0011 */
[----:B------:R-:W-:Y:S05]  /*60e0*/  @!P1 BRA `(.L_x_124) ;  /* 0x0000000000289947 */ /* 0x000fea0003800000 */
[----:B------:R-:W-:Y:S02]  /*60f0*/  ULDC UR6, c[0x0][0x8dc] ;  /* 0x0002370000067ab9 */ /* 0x000fe40000000800 */
[----:B------:R-:W-:-:S05]  /*6100*/  IADD3 R9, P1, R16, UR6, RZ ;  /* 0x0000000610097c10 */ /* 0x000fca000ff3e0ff */
[----:B------:R-:W-:-:S04]  /*6110*/  IMAD.X R15, RZ, RZ, R17, P1 ;  /* 0x000000ffff0f7224 */ /* 0x000fc800008e0611 */
[----:B------:R-:W-:-:S04]  /*6120*/  IMAD.WIDE.U32 R6, R15, UR4, RZ ;  /* 0x000000040f067c25 */ /* 0x000fc8000f8e00ff */
[----:B------:R-:W-:-:S04]  /*6130*/  IMAD.WIDE.U32 R6, P1, R9, UR5, R6 ;  /* 0x0000000509067c25 */ /* 0x000fc8000f820006 */
[----:B------:R-:W-:-:S04]  /*6140*/  IMAD.WIDE.U32 R8, R9, UR4, RZ ;  /* 0x0000000409087c25 */ /* 0x000fc8000f8e00ff */
[----:B------:R-:W-:Y:S01]  /*6150*/  IMAD.X R5, RZ, RZ, RZ, P1 ;  /* 0x000000ffff057224 */ /* 0x000fe200008e06ff */
[----:B------:R-:W-:Y:S01]  /*6160*/  IADD3 RZ, P1, R9, R6, RZ ;  /* 0x0000000609ff7210 */ /* 0x000fe20007f3e0ff */
[----:B------:R-:W-:-:S04]  /*6170*/  IMAD.MOV.U32 R4, RZ, RZ, R7 ;  /* 0x000000ffff047224 */ /* 0x000fc800078e0007 */
[----:B------:R-:W-:-:S08]  /*6180*/  IMAD.WIDE.U32.X R4, R15, UR5, R4, P1 ;  /* 0x000000050f047c25 */ /* 0x000fd000088e0404 */
.L_x_124:
[--C-:B------:R-:W-:Y:S01]  /*6190*/  SHF.R.U64 R8, R4, UR7, R5.reuse ;  /* 0x0000000704087c19 */ /* 0x100fe20008001205 */
[----:B------:R-:W-:Y:S01]  /*61a0*/  ULDC.64 UR4, c[0x0][0x8c8] ;  /* 0x0002320000047ab9 */ /* 0x000fe20000000a00 */
[----:B------:R-:W-:Y:S01]  /*61b0*/  SHF.R.U32.HI R4, RZ, UR7, R5 ;  /* 0x00000007ff047c19 */ /* 0x000fe20008011605 */
[----:B------:R-:W3:Y:S01]  /*61c0*/  LDC R25, c[0x0][0x144] ;  /* 0x00005100ff197b82 */ /* 0x000ee20000000800 */
[----:B------:R-:W-:Y:S01]  /*61d0*/  IADD3 R7, P1, RZ, -R8, RZ ;  /* 0x80000008ff077210 */ /* 0x000fe20007f3e0ff */
[----:B------:R-:W-:Y:S01]  /*61e0*/  ULDC.64 UR8, c[0x0][0x8e8] ;  /* 0x00023a0000087ab9 */ /* 0x000fe20000000a00 */
[----:B-1----:R-:W-:Y:S01]  /*61f0*/  I2FP.F32.U32 R9, R14 ;  /* 0x0000000e00097245 */ /* 0x002fe20000201000 */
[----:B------:R-:W-:Y:S02]  /*6200*/  ULDC UR6, c[0x0][0x8b0] ;  /* 0x00022c0000067ab9 */ /* 0x000fe40000000800 */
[----:B------:R-:W-:Y:S01]  /*6210*/  IMAD.X R4, RZ, RZ, ~R4, P1 ;  /* 0x000000ffff047224 */ /* 0x000fe200008e0e04 */
[----:B------:R-:W-:Y:S01]  /*6220*/  ISETP.NE.U32.AND P1, PT, RZ, UR8, PT ;  /* 0x00000008ff007c0c */ /* 0x000fe2000bf25070 */
[----:B------:R-:W1:Y:S02]  /*6230*/  LDC R20, c[0x0][0x148] ;  /* 0x00005200ff147b82 */ /* 0x000e640000000800 */
[----:B------:R-:W-:Y:S01]  /*6240*/  IMAD R6, R4, UR4, RZ ;  /* 0x0000000404067c24 */ /* 0x000fe2000f8e02ff */
[----:B------:R-:W-:Y:S01]  /*6250*/  ISETP.NE.AND.EX P1, PT, RZ, UR9, PT, P1 ;  /* 0x00000009ff007c0c */ /* 0x000fe2000bf25310 */
[----:B------:R-:W-:Y:S01]  /*6260*/  IMAD.WIDE.U32 R4, R7, UR4, R16 ;  /* 0x0000000407047c25 */ /* 0x000fe2000f8e0010 */
[----:B------:R-:W-:-:S03]  /*6270*/  ULDC UR4, c[0x0][0x150] ;  /* 0x0000540000047ab9 */ /* 0x000fc60000000800 */
[----:B------:R-:W-:Y:S02]  /*6280*/  IMAD R7, R7, UR5, R6 ;  /* 0x0000000507077c24 */ /* 0x000fe4000f8e0206 */
[----:B------:R-:W-:Y:S01]  /*6290*/  FMUL R6, R9, UR4 ;  /* 0x0000000409067c20 */ /* 0x000fe20008400000 */
[----:B------:R-:W-:Y:S01]  /*62a0*/  ULDC UR4, c[0x0][0x8c0] ;  /* 0x0002300000047ab9 */ /* 0x000fe20000000800 */
[----:B------:R-:W-:Y:S01]  /*62b0*/  ULDC UR5, c[0x0][0x154] ;  /* 0x0000550000057ab9 */ /* 0x000fe20000000800 */
[----:B------:R-:W-:-:S03]  /*62c0*/  IMAD.IADD R5, R5, 0x1, R7 ;  /* 0x0000000105057824 */ /* 0x000fc600078e0207 */
[----:B------:R-:W4:Y:S02]  /*62d0*/  F2I.U32.TRUNC.NTZ R6, R6 ;  /* 0x0000000600067305 */ /* 0x000f24000020f000 */
[----:B------:R-:W-:Y:S02]  /*62e0*/  SHF.R.U64 R9, R4, UR4, R5 ;  /* 0x0000000404097c19 */ /* 0x000fe40008001205 */
[----:B--2---:R-:W-:-:S05]  /*62f0*/  I2FP.F32.U32 R4, R13 ;  /* 0x0000000d00047245 */ /* 0x004fca0000201000 */
[----:B------:R-:W-:Y:S01]  /*6300*/  FMUL R21, R4, UR5 ;  /* 0x0000000504157c20 */ /* 0x000fe20008400000 */
[----:B------:R-:W-:Y:S01]  /*6310*/  SHF.R.U32.HI R4, RZ, UR4, R5 ;  /* 0x00000004ff047c19 */ /* 0x000fe20008011605 */
[----:B------:R-:W-:-:S03]  /*6320*/  ULDC UR4, c[0x0][0x900] ;  /* 0x0002400000047ab9 */ /* 0x000fc60000000800 */
[--C-:B------:R-:W-:Y:S01]  /*6330*/  SHF.R.U64 R19, R9, UR6, R4.reuse ;  /* 0x0000000609137c19 */ /* 0x100fe20008001204 */
[----:B------:R-:W2:Y:S01]  /*6340*/  F2I.U32.TRUNC.NTZ R21, R21 ;  /* 0x0000001500157305 */ /* 0x000ea2000020f000 */
[----:B------:R-:W-:Y:S01]  /*6350*/  SHF.R.U32.HI R4, RZ, UR6, R4 ;  /* 0x00000006ff047c19 */ /* 0x000fe20008011604 */
[----:B----4-:R-:W-:-:S03]  /*6360*/  IMAD.MOV R6, RZ, RZ, -R6 ;  /* 0x000000ffff067224 */ /* 0x010fc600078e0a06 */
[----:B------:R-:W-:Y:S01]  /*6370*/  SHF.R.U64 R15, R19, UR4, R4 ;  /* 0x00000004130f7c19 */ /* 0x000fe20008001204 */
[----:B---3--:R-:W-:Y:S01]  /*6380*/  IMAD R14, R25, R6, R14 ;  /* 0x00000006190e7224 */ /* 0x008fe200078e020e */
[----:B------:R-:W-:-:S03]  /*6390*/  SHF.R.U32.HI R23, RZ, UR4, R4 ;  /* 0x00000004ff177c19 */ /* 0x000fc60008011604 */
[----:B------:R-:W-:Y:S02]  /*63a0*/  IMAD.MOV.U32 R4, RZ, RZ, R15 ;  /* 0x000000ffff047224 */ /* 0x000fe400078e000f */
[----:B------:R-:W-:Y:S01]  /*63b0*/  IMAD.MOV.U32 R5, RZ, RZ, R23 ;  /* 0x000000ffff057224 */ /* 0x000fe200078e0017 */
[----:B--2---:R-:W-:Y:S06]  /*63c0*/  @!P1 BRA `(.L_x_125) ;  /* 0x0000000000289947 */ /* 0x004fec0003800000 */
[----:B------:R-:W-:Y:S02]  /*63d0*/  ULDC UR4, c[0x0][0x8f4] ;  /* 0x00023d0000047ab9 */ /* 0x000fe40000000800 */
[----:B------:R-:W-:-:S05]  /*63e0*/  IADD3 R5, P1, R15, UR4, RZ ;  /* 0x000000040f057c10 */ /* 0x000fca000ff3e0ff */
[----:B------:R-:W-:-:S04]  /*63f0*/  IMAD.X R23, RZ, RZ, R23, P1 ;  /* 0x000000ffff177224 */ /* 0x000fc800008e0617 */
[----:B------:R-:W-:-:S04]  /*6400*/  IMAD.WIDE.U32 R6, R23, UR8, RZ ;  /* 0x0000000817067c25 */ /* 0x000fc8000f8e00ff */
[----:B------:R-:W-:-:S04]  /*6410*/  IMAD.WIDE.U32 R6, P1, R5, UR9, R6 ;  /* 0x0000000905067c25 */ /* 0x000fc8000f820006 */
[----:B------:R-:W-:-:S04]  /*6420*/  IMAD.WIDE.U32 R4, R5, UR8, RZ ;  /* 0x0000000805047c25 */ /* 0x000fc8000f8e00ff */
[----:B------:R-:W-:Y:S01]  /*6430*/  IMAD.MOV.U32 R4, RZ, RZ, R7 ;  /* 0x000000ffff047224 */ /* 0x000fe200078e0007 */
[----:B------:R-:W-:Y:S01]  /*6440*/  IADD3 RZ, P3, R5, R6, RZ ;  /* 0x0000000605ff7210 */ /* 0x000fe20007f7e0ff */
[----:B------:R-:W-:-:S04]  /*6450*/  IMAD.X R5, RZ, RZ, RZ, P1 ;  /* 0x000000ffff057224 */ /* 0x000fc800008e06ff */
[----:B------:R-:W-:-:S08]  /*6460*/  IMAD.WIDE.U32.X R4, R23, UR9, R4, P3 ;  /* 0x0000000917047c25 */ /* 0x000fd000098e0404 */
.L_x_125:
[----:B------:R-:W-:Y:S01]  /*6470*/  ISETP.NE.AND P1, PT, R2, 0x1, PT ;  /* 0x000000010200780c */ /* 0x000fe20003f25270 */
[----:B------:R-:W-:Y:S01]  /*6480*/  ULDC UR4, c[0x0][0x8f0] ;  /* 0x00023c0000047ab9 */ /* 0x000fe20000000800 */
[----:B------:R-:W-:Y:S01]  /*6490*/  LOP3.LUT R19, R19, UR16, RZ, 0xc0, !PT ;  /* 0x0000001013137c12 */ /* 0x000fe2000f8ec0ff */
[----:B------:R-:W-:Y:S01]  /*64a0*/  IMAD.MOV R21, RZ, RZ, -R21 ;  /* 0x000000ffff157224 */ /* 0x000fe200078e0a15 */
[----:B------:R-:W-:Y:S01]  /*64b0*/  SHF.R.U64 R4, R4, UR4, R5 ;  /* 0x0000000404047c19 */ /* 0x000fe20008001205 */
[----:B------:R-:W-:Y:S01]  /*64c0*/  ULDC UR4, c[0x0][0x8e0] ;  /* 0x0002380000047ab9 */ /* 0x000fe20000000800 */
[----:B------:R-:W-:Y:S01]  /*64d0*/  ULDC UR5, c[0x0][0x8b8] ;  /* 0x00022e0000057ab9 */ /* 0x000fe20000000800 */
[----:B------:R-:W-:Y:S02]  /*64e0*/  IMAD.MOV.U32 R5, RZ, RZ, 0x1 ;  /* 0x00000001ff057424 */ /* 0x000fe400078e00ff */
[----:B------:R-:W-:Y:S02]  /*64f0*/  IMAD.MOV R6, RZ, RZ, -R4 ;  /* 0x000000ffff067224 */ /* 0x000fe400078e0a04 */
[----:B------:R-:W-:Y:S01]  /*6500*/  IMAD R19, R4, UR17, R19 ;  /* 0x0000001104137c24 */ /* 0x000fe2000f8e0213 */
[----:B------:R-:W-:Y:S01]  /*6510*/  LOP3.LUT R4, R9, UR15, RZ, 0xc0, !PT ;  /* 0x0000000f09047c12 */ /* 0x000fe2000f8ec0ff */
[----:B-1----:R-:W-:-:S02]  /*6520*/  @P1 IMAD R14, R20, R21, R13 ;  /* 0x00000015140e1224 */ /* 0x002fc400078e020d */
[----:B------:R-:W-:Y:S01]  /*6530*/  IMAD R15, R6, UR4, R15 ;  /* 0x00000004060f7c24 */ /* 0x000fe2000f8e020f */
[----:B------:R-:W-:Y:S01]  /*6540*/  ULDC UR4, c[0x0][0x8a8] ;  /* 0x00022a0000047ab9 */ /* 0x000fe20000000800 */
[----:B------:R-:W-:Y:S02]  /*6550*/  IMAD R14, R19, UR5, R14 ;  /* 0x00000005130e7c24 */ /* 0x000fe4000f8e020e */
[--C-:B------:R-:W-:Y:S01]  /*6560*/  IMAD R15, R15, UR4, R4.reuse ;  /* 0x000000040f0f7c24 */ /* 0x100fe2000f8e0204 */
[----:B------:R-:W-:Y:S01]  /*6570*/  PRMT R4, R5, 0x7610, R4 ;  /* 0x0000761005047816 */ /* 0x000fe20000000004 */
[----:B------:R-:W-:-:S03]  /*6580*/  IMAD.MOV.U32 R6, RZ, RZ, R8 ;  /* 0x000000ffff067224 */ /* 0x000fc600078e0008 */
[----:B------:R-:W-:Y:S02]  /*6590*/  SEL R7, R15, R14, !P1 ;  /* 0x0000000e0f077207 */ /* 0x000fe40004800000 */
[----:B------:R-:W-:-:S07]  /*65a0*/  SEL R13, R14, R15, !P1 ;  /* 0x0000000f0e0d7207 */ /* 0x000fce0004800000 */
.L_x_123:
[----:B------:R-:W-:Y:S05]  /*65b0*/  BSYNC B1 ;  /* 0x0000000000017941 */ /* 0x000fea0003800000 */
.L_x_122:
[----:B------:R-:W-:-:S13]  /*65c0*/  LOP3.LUT P1, RZ, R4, 0xff, RZ, 0xc0, !PT ;  /* 0x000000ff04ff7812 */ /* 0x000fda000782c0ff */
[----:B------:R-:W-:Y:S05]  /*65d0*/  @P1 BRA `(.L_x_126) ;  /* 0xfffffff400401947 */ /* 0x000fea000383ffff */
[----:B------:R-:W-:Y:S05]  /*65e0*/  BSYNC B0 ;  /* 0x0000000000007941 */ /* 0x000fea0003800000 */
.L_x_114:
[----:B------:R-:W-:-:S03]  /*65f0*/  UMOV UR4, 0xffffffff ;  /* 0xffffffff00047882 */ /* 0x000fc60000000000 */
[----:B------:R-:W-:Y:S05]  /*6600*/  BRA.DIV UR4, `(.L_x_127) ;  /* 0x0000000a043c7947 */ /* 0x000fea000b800000 */
[----:B------:R-:W-:-:S13]  /*6610*/  ELECT P6, URZ, PT ;  /* 0x00000000003f782f */ /* 0x000fda00038c0000 */
.L_x_149:
[----:B------:R-:W-:Y:S05]  /*6620*/  @!P6 BRA `(.L_x_11) ;  /* 0x000000040034e947 */ /* 0x000fea0003800000 */
[----:B------:R-:W-:-:S04]  /*6630*/  LOP3.LUT R22, R22, 0x2, RZ, 0xfc, !PT ;  /* 0x0000000216167812 */ /* 0x000fc800078efcff */
[----:B------:R-:W-:-:S13]  /*6640*/  ISETP.NE.AND P0, PT, R22, 0x3, PT ;  /* 0x000000031600780c */ /* 0x000fda0003f05270 */
[----:B------:R-:W-:Y:S05]  /*6650*/  @!P0 BRA `(.L_x_128) ;  /* 0x0000000000048947 */ /* 0x000fea0003800000 */
[----:B------:R-:W-:Y:S01]  /*6660*/  BPT.TRAP 0x1 ;  /* 0x000000040000795c */ /* 0x000fe20000300000 */
.L_x_128:
[----:B------:R-:W1:Y:S01]  /*6670*/  S2R R5, SR_CgaCtaId ;  /* 0x0000000000057919 */ /* 0x000e620000008800 */
[----:B------:R-:W-:Y:S02]  /*6680*/  MOV R2, 0x400 ;  /* 0x0000040000027802 */ /* 0x000fe40000000f00 */
[----:B------:R-:W-:Y:S02]  /*6690*/  SHF.L.U32 R4, R3, 0x1f, RZ ;  /* 0x0000001f03047819 */ /* 0x000fe400000006ff */
[----:B-1----:R-:W-:-:S05]  /*66a0*/  LEA R5, R5, R2, 0x18 ;  /* 0x0000000205057211 */ /* 0x002fca00078ec0ff */
[----:B------:R-:W-:-:S04]  /*66b0*/  VIADD R5, R5, 0x40 ;  /* 0x0000004005057836 */ /* 0x000fc80000000000 */
[C---:B------:R-:W-:Y:S02]  /*66c0*/  IMAD R7, R0.reuse, 0x8, R5 ;  /* 0x0000000800077824 */ /* 0x040fe400078e0205 */
[----:B------:R-:W-:Y:S02]  /*66d0*/  VIADD R0, R0, 0x1 ;  /* 0x0000000100007836 */ /* 0x000fe40000000000 */
[----:B------:R-:W1:Y:S03]  /*66e0*/  SYNCS.PHASECHK.TRANS64.TRYWAIT P0, [R7+URZ], R4 ;  /* 0x00000004070075a7 */ /* 0x000e66000800017f */
[----:B------:R-:W-:-:S04]  /*66f0*/  ISETP.NE.AND P1, PT, R0, 0x8, PT ;  /* 0x000000080000780c */ /* 0x000fc80003f25270 */
[----:B------:R-:W-:Y:S02]  /*6700*/  SEL R2, RZ, 0x1, P1 ;  /* 0x00000001ff027807 */ /* 0x000fe40000800000 */
[----:B------:R-:W-:Y:S02]  /*6710*/  SEL R0, R0, RZ, P1 ;  /* 0x000000ff00007207 */ /* 0x000fe40000800000 */
[----:B------:R-:W-:-:S03]  /*6720*/  LOP3.LUT R9, R3, R2, RZ, 0x3c, !PT ;  /* 0x0000000203097212 */ /* 0x000fc600078e3cff */
[----:B------:R-:W-:Y:S01]  /*6730*/  IMAD R6, R0, 0x8, R5 ;  /* 0x0000000800067824 */ /* 0x000fe200078e0205 */
[----:B------:R-:W-:Y:S01]  /*6740*/  SHF.L.U32 R3, R9, 0x1f, RZ ;  /* 0x0000001f09037819 */ /* 0x000fe200000006ff */
[----:B-1----:R-:W-:Y:S06]  /*6750*/  @!P0 BRA `(.L_x_129) ;  /* 0x0000000800088947 */ /* 0x002fec0003800000 */
.L_x_150:
[----:B------:R-:W2:Y:S01]  /*6760*/  SYNCS.PHASECHK.TRANS64.TRYWAIT P0, [R6+URZ], R3 ;  /* 0x00000003060075a7 */ /* 0x000ea2000800017f */
[----:B------:R-:W-:-:S05]  /*6770*/  VIADD R0, R0, 0x1 ;  /* 0x0000000100007836 */ /* 0x000fca0000000000 */
[----:B------:R-:W-:-:S04]  /*6780*/  ISETP.NE.AND P1, PT, R0, 0x8, PT ;  /* 0x000000080000780c */ /* 0x000fc80003f25270 */
[----:B------:R-:W-:Y:S02]  /*6790*/  SEL R2, RZ, 0x1, P1 ;  /* 0x00000001ff027807 */ /* 0x000fe40000800000 */
[----:B------:R-:W-:Y:S02]  /*67a0*/  SEL R0, R0, RZ, P1 ;  /* 0x000000ff00007207 */ /* 0x000fe40000800000 */
[----:B------:R-:W-:-:S03]  /*67b0*/  LOP3.LUT R9, R9, R2, RZ, 0x3c, !PT ;  /* 0x0000000209097212 */ /* 0x000fc600078e3cff */
[----:B-1----:R-:W-:Y:S01]  /*67c0*/  IMAD R7, R0, 0x8, R5 ;  /* 0x0000000800077824 */ /* 0x002fe200078e0205 */
[----:B------:R-:W-:Y:S01]  /*67d0*/  SHF.L.U32 R4, R9, 0x1f, RZ ;  /* 0x0000001f09047819 */ /* 0x000fe200000006ff */
[----:B--2---:R-:W-:Y:S06]  /*67e0*/  @!P0 BRA `(.L_x_130) ;  /* 0x0000000400f88947 */ /* 0x004fec0003800000 */
.L_x_151:
        /* <DEDUP_REMOVED lines=9> */
.L_x_152:
        /* <DEDUP_REMOVED lines=9> */
.L_x_153:
        /* <DEDUP_REMOVED lines=9> */
.L_x_154:
        /* <DEDUP_REMOVED lines=9> */
.L_x_155:
[----:B------:R-:W2:Y:S01]  /*6a30*/  SYNCS.PHASECHK.TRANS64.TRYWAIT P0, [R7+URZ], R4 ;  /* 0x00000004070075a7 */ /* 0x000ea2000800017f */
[----:B------:R-:W-:-:S05]  /*6a40*/  VIADD R0, R0, 0x1 ;  /* 0x0000000100007836 */ /* 0x000fca0000000000 */
[----:B------:R-:W-:-:S04]  /*6a50*/  ISETP.NE.AND P1, PT, R0, 0x8, PT ;  /* 0x000000080000780c */ /* 0x000fc80003f25270 */
[----:B------:R-:W-:Y:S02]  /*6a60*/  SEL R2, RZ, 0x1, P1 ;  /* 0x00000001ff027807 */ /* 0x000fe40000800000 */
[----:B------:R-:W-:Y:S02]  /*6a70*/  SEL R0, R0, RZ, P1 ;  /* 0x000000ff00007207 */ /* 0x000fe40000800000 */
[----:B------:R-:W-:Y:S01]  /*6a80*/  LOP3.LUT R2, R9, R2, RZ, 0x3c, !PT ;  /* 0x0000000209027212 */ /* 0x000fe200078e3cff */
[----:B--2---:R-:W-:Y:S06]  /*6a90*/  @!P0 BRA `(.L_x_135) ;  /* 0x0000000400b08947 */ /* 0x004fec0003800000 */
.L_x_156:
[----:B------:R-:W-:Y:S01]  /*6aa0*/  IMAD R5, R0, 0x8, R5 ;  /* 0x0000000800057824 */ /* 0x000fe200078e0205 */
[----:B------:R-:W-:-:S07]  /*6ab0*/  SHF.L.U32 R0, R2, 0x1f, RZ ;  /* 0x0000001f02007819 */ /* 0x000fce00000006ff */
.L_x_136:
[----:B---3--:R3:W4:Y:S02]  /*6ac0*/  SYNCS.PHASECHK.TRANS64.TRYWAIT P0, [R5+URZ], R0 ;  /* 0x00000000050075a7 */ /* 0x008724000800017f */
[----:B----4-:R-:W-:Y:S05]  /*6ad0*/  @!P0 NANOSLEEP.SYNCS 0x989680 ;  /* 0x009896800000895d */ /* 0x010fea0003900000 */
[----:B------:R-:W4:Y:S02]  /*6ae0*/  @!P0 SYNCS.PHASECHK.TRANS64 P0, [R5+URZ], R0 ;  /* 0x00000000050085a7 */ /* 0x000f24000800007f */
[----:B----4-:R-:W-:Y:S05]  /*6af0*/  @!P0 BRA `(.L_x_136) ;  /* 0xfffffffc00f08947 */ /* 0x010fea000383ffff */
.L_x_11:
[----:B------:R-:W-:Y:S05]  /*6b00*/  BSYNC B6 ;  /* 0x0000000000067941 */ /* 0x000fea0003800000 */
.L_x_9:
[----:B------:R-:W-:Y:S05]  /*6b10*/  EXIT ;  /* 0x000000000000794d */ /* 0x000fea0003800000 */
.L_x_24:
[----:B----4-:R4:W1:Y:S02]  /*6b20*/  SYNCS.PHASECHK.TRANS64.TRYWAIT P1, [R3+URZ], R0 ;  /* 0x00000000030075a7 */ /* 0x010864000802017f */
[----:B-1----:R-:W-:Y:S05]  /*6b30*/  @!P1 NANOSLEEP.SYNCS 0x989680 ;  /* 0x009896800000995d */ /* 0x002fea0003900000 */
[----:B------:R-:W1:Y:S02]  /*6b40*/  @!P1 SYNCS.PHASECHK.TRANS64 P1, [R3+URZ], R0 ;  /* 0x00000000030095a7 */ /* 0x000e64000802007f */
[----:B-1----:R-:W-:Y:S05]  /*6b50*/  @!P1 BRA `(.L_x_24) ;  /* 0xfffffffc00f09947 */ /* 0x002fea000383ffff */
[----:B------:R-:W-:Y:S05]  /*6b60*/  BRA `(.L_x_23) ;  /* 0xffffffac00147947 */ /* 0x000fea000383ffff */
.L_x_29:
[----:B---3--:R-:W-:-:S04]  /*6b70*/  IMAD.U32 R4, RZ, RZ, UR4 ;  /* 0x00000004ff047e24 */ /* 0x008fc8000f8e00ff */
[----:B------:R3:W4:Y:S03]  /*6b80*/  SYNCS.PHASECHK.TRANS64.TRYWAIT P1, [R4+URZ], R3 ;  /* 0x00000003040075a7 */ /* 0x000726000802017f */
[----:B----4-:R-:W-:Y:S05]  /*6b90*/  @!P1 NANOSLEEP.SYNCS 0x989680 ;  /* 0x009896800000995d */ /* 0x010fea0003900000 */
[----:B------:R-:W4:Y:S02]  /*6ba0*/  @!P1 SYNCS.PHASECHK.TRANS64 P1, [R4+URZ], R3 ;  /* 0x00000003040095a7 */ /* 0x000f24000802007f */
[----:B----4-:R-:W-:Y:S05]  /*6bb0*/  @!P1 BRA `(.L_x_29) ;  /* 0xfffffffc00ec9947 */ /* 0x010fea000383ffff */
[----:B------:R-:W-:Y:S05]  /*6bc0*/  BRA `(.L_x_28) ;  /* 0xffffffac00e87947 */ /* 0x000fea000383ffff */
.L_x_50:
[----:B---3--:R3:W4:Y:S02]  /*6bd0*/  SYNCS.PHASECHK.TRANS64.TRYWAIT P2, [R4+URZ+0x80], R3 ;  /* 0x00008003040075a7 */ /* 0x008724000804017f */
[----:B----4-:R-:W-:Y:S05]  /*6be0*/  @!P2 NANOSLEEP.SYNCS 0x989680 ;  /* 0x009896800000a95d */ /* 0x010fea0003900000 */
[----:B------:R-:W4:Y:S02]  /*6bf0*/  @!P2 SYNCS.PHASECHK.TRANS64 P2, [R4+URZ+0x80], R3 ;  /* 0x000080030400a5a7 */ /* 0x000f24000804007f */
[----:B----4-:R-:W-:Y:S05]  /*6c00*/  @!P2 BRA `(.L_x_50) ;  /* 0xfffffffc00f0a947 */ /* 0x010fea000383ffff */
[----:B------:R-:W-:Y:S05]  /*6c10*/  BRA `(.L_x_137) ;  /* 0xffffffb800b87947 */ /* 0x000fea000383ffff */
.L_x_64:
[----:B-1----:R1:W2:Y:S02]  /*6c20*/  SYNCS.PHASECHK.TRANS64.TRYWAIT P3, [R5+URZ+0x80], R0 ;  /* 0x00008000050075a7 */ /* 0x0022a4000806017f */
[----:B--2---:R-:W-:Y:S05]  /*6c30*/  @!P3 NANOSLEEP.SYNCS 0x989680 ;  /* 0x009896800000b95d */ /* 0x004fea0003900000 */
[----:B------:R-:W2:Y:S02]  /*6c40*/  @!P3 SYNCS.PHASECHK.TRANS64 P3, [R5+URZ+0x80], R0 ;  /* 0x000080000500b5a7 */ /* 0x000ea4000806007f */
[----:B--2---:R-:W-:Y:S05]  /*6c50*/  @!P3 BRA `(.L_x_64) ;  /* 0xfffffffc00f0b947 */ /* 0x004fea000383ffff */
[----:B------:R-:W-:Y:S05]  /*6c60*/  BRA `(.L_x_138) ;  /* 0xffffffc400587947 */ /* 0x000fea000383ffff */
.L_x_84:
[----:B-1----:R-:W-:-:S04]  /*6c70*/  IMAD.U32 R3, RZ, RZ, UR4 ;  /* 0x00000004ff037e24 */ /* 0x002fc8000f8e00ff */
[----:B------:R1:W2:Y:S03]  /*6c80*/  SYNCS.PHASECHK.TRANS64.TRYWAIT P0, [R3+URZ+0xb8], R0 ;  /* 0x0000b800030075a7 */ /* 0x0002a6000800017f */
[----:B--2---:R-:W-:Y:S05]  /*6c90*/  @!P0 NANOSLEEP.SYNCS 0x989680 ;  /* 0x009896800000895d */ /* 0x004fea0003900000 */
[----:B------:R-:W2:Y:S02]  /*6ca0*/  @!P0 SYNCS.PHASECHK.TRANS64 P0, [R3+URZ+0xb8], R0 ;  /* 0x0000b800030085a7 */ /* 0x000ea4000800007f */
[----:B--2---:R-:W-:Y:S05]  /*6cb0*/  @!P0 BRA `(.L_x_84) ;  /* 0xfffffffc00ec8947 */ /* 0x004fea000383ffff */
[----:B------:R-:W-:Y:S05]  /*6cc0*/  BRA `(.L_x_83) ;  /* 0xffffffd800f07947 */ /* 0x000fea000383ffff */
.L_x_93:
[----:B-1----:R-:W-:-:S04]  /*6cd0*/  IMAD.U32 R5, RZ, RZ, UR5 ;  /* 0x00000005ff057e24 */ /* 0x002fc8000f8e00ff */
[----:B------:R1:W2:Y:S03]  /*6ce0*/  SYNCS.PHASECHK.TRANS64.TRYWAIT P1, [R5+URZ+0x98], R4 ;  /* 0x00009804050075a7 */ /* 0x0002a6000802017f */
[----:B--2---:R-:W-:Y:S05]  /*6cf0*/  @!P1 NANOSLEEP.SYNCS 0x989680 ;  /* 0x009896800000995d */ /* 0x004fea0003900000 */
[----:B------:R-:W2:Y:S02]  /*6d00*/  @!P1 SYNCS.PHASECHK.TRANS64 P1, [R5+URZ+0x98], R4 ;  /* 0x00009804050095a7 */ /* 0x000ea4000802007f */
[----:B--2---:R-:W-:Y:S05]  /*6d10*/  @!P1 BRA `(.L_x_93) ;  /* 0xfffffffc00ec9947 */ /* 0x004fea000383ffff */
[----:B------:R-:W-:Y:S05]  /*6d20*/  BRA `(.L_x_139) ;  /* 0xffffffdc00e87947 */ /* 0x000fea000383ffff */
.L_x_99:
[----:B-1----:R-:W-:-:S04]  /*6d30*/  IMAD.U32 R5, RZ, RZ, UR4 ;  /* 0x00000004ff057e24 */ /* 0x002fc8000f8e00ff */
[----:B------:R1:W2:Y:S03]  /*6d40*/  SYNCS.PHASECHK.TRANS64.TRYWAIT P1, [R5+URZ+0x98], R4 ;  /* 0x00009804050075a7 */ /* 0x0002a6000802017f */
[----:B--2---:R-:W-:Y:S05]  /*6d50*/  @!P1 NANOSLEEP.SYNCS 0x989680 ;  /* 0x009896800000995d */ /* 0x004fea0003900000 */
[----:B------:R-:W2:Y:S02]  /*6d60*/  @!P1 SYNCS.PHASECHK.TRANS64 P1, [R5+URZ+0x98], R4 ;  /* 0x00009804050095a7 */ /* 0x000ea4000802007f */
[----:B--2---:R-:W-:Y:S05]  /*6d70*/  @!P1 BRA `(.L_x_99) ;  /* 0xfffffffc00ec9947 */ /* 0x004fea000383ffff */
[----:B------:R-:W-:Y:S05]  /*6d80*/  BRA `(.L_x_140) ;  /* 0xffffffe000507947 */ /* 0x000fea000383ffff */
.L_x_109:
[----:B-1----:R1:W3:Y:S02]  /*6d90*/  SYNCS.PHASECHK.TRANS64.TRYWAIT P0, [R3+URZ+0x98], R0 ;  /* 0x00009800030075a7 */ /* 0x0022e4000800017f */
[----:B---3--:R-:W-:Y:S05]  /*6da0*/  @!P0 NANOSLEEP.SYNCS 0x989680 ;  /* 0x009896800000895d */ /* 0x008fea0003900000 */
[----:B------:R-:W3:Y:S02]  /*6db0*/  @!P0 SYNCS.PHASECHK.TRANS64 P0, [R3+URZ+0x98], R0 ;  /* 0x00009800030085a7 */ /* 0x000ee4000800007f */
[----:B---3--:R-:W-:Y:S05]  /*6dc0*/  @!P0 BRA `(.L_x_109) ;  /* 0xfffffffc00f08947 */ /* 0x008fea000383ffff */
[----:B------:R-:W-:Y:S05]  /*6dd0*/  BRA `(.L_x_141) ;  /* 0xffffffe800687947 */ /* 0x000fea000383ffff */
.L_x_111:
[----:B-1----:R1:W2:Y:S02]  /*6de0*/  SYNCS.PHASECHK.TRANS64.TRYWAIT P0, [R5+URZ+0x98], R0 ;  /* 0x00009800050075a7 */ /* 0x0022a4000800017f */
[----:B--2---:R-:W-:Y:S05]  /*6df0*/  @!P0 NANOSLEEP.SYNCS 0x989680 ;  /* 0x009896800000895d */ /* 0x004fea0003900000 */
[----:B------:R-:W2:Y:S02]  /*6e00*/  @!P0 SYNCS.PHASECHK.TRANS64 P0, [R5+URZ+0x98], R0 ;  /* 0x00009800050085a7 */ /* 0x000ea4000800007f */
[----:B--2---:R-:W-:Y:S05]  /*6e10*/  @!P0 BRA `(.L_x_111) ;  /* 0xfffffffc00f08947 */ /* 0x004fea000383ffff */
[----:B------:R-:W-:Y:S05]  /*6e20*/  BRA `(.L_x_142) ;  /* 0xffffffe800887947 */ /* 0x000fea000383ffff */
.L_x_115:
[----:B------:R-:W-:Y:S01]  /*6e30*/  BSSY B1, `(.L_x_143) ;  /* 0x0000006000017945 */ /* 0x000fe20003800000 */
[----:B------:R-:W-:-:S07]  /*6e40*/  IMAD.MOV.U32 R15, RZ, RZ, -0x1 ;  /* 0xffffffffff0f7424 */ /* 0x000fce00078e00ff */
[----:B------:R-:W-:Y:S05]  /*6e50*/  WARPSYNC.COLLECTIVE R15, `(.L_x_144) ;  /* 0x000000000f0c7348 */ /* 0x000fea0003c00000 */
[----:B------:R-:W-:Y:S02]  /*6e60*/  ELECT P6, UR62, PT ;  /* 0x00000000003e782f */ /* 0x000fe400038c0000 */
[----:B------:R-:W-:Y:S01]  /*6e70*/  MOV R14, UR62 ;  /* 0x0000003e000e7c02 */ /* 0x000fe20008000f00 */
[----:B------:R-:W-:Y:S10]  /*6e80*/  ENDCOLLECTIVE ;  /* 0x000000000000791b */ /* 0x000ff40003800000 */
.L_x_144:
[----:B------:R-:W-:Y:S05]  /*6e90*/  BSYNC B1 ;  /* 0x0000000000017941 */ /* 0x000fea0003800000 */
.L_x_143:
[----:B------:R-:W-:Y:S05]  /*6ea0*/  BRA `(.L_x_145) ;  /* 0xffffffec00187947 */ /* 0x000fea000383ffff */
.L_x_118:
[----:B--2---:R2:W3:Y:S02]  /*6eb0*/  SYNCS.PHASECHK.TRANS64.TRYWAIT P1, [R15+URZ+0x40], R8 ;  /* 0x000040080f0075a7 */ /* 0x0044e4000802017f */
[----:B---3--:R-:W-:Y:S05]  /*6ec0*/  @!P1 NANOSLEEP.SYNCS 0x989680 ;  /* 0x009896800000995d */ /* 0x008fea0003900000 */
[----:B------:R-:W3:Y:S02]  /*6ed0*/  @!P1 SYNCS.PHASECHK.TRANS64 P1, [R15+URZ+0x40], R8 ;  /* 0x000040080f0095a7 */ /* 0x000ee4000802007f */
[----:B---3--:R-:W-:Y:S05]  /*6ee0*/  @!P1 BRA `(.L_x_118) ;  /* 0xfffffffc00f09947 */ /* 0x008fea000383ffff */
[----:B------:R-:W-:Y:S05]  /*6ef0*/  BRA `(.L_x_146) ;  /* 0xffffffec004c7947 */ /* 0x000fea000383ffff */
.L_x_127:
[----:B------:R-:W-:Y:S01]  /*6f00*/  BSSY B0, `(.L_x_147) ;  /* 0x0000006000007945 */ /* 0x000fe20003800000 */
[----:B------:R-:W-:-:S07]  /*6f10*/  IMAD.MOV.U32 R15, RZ, RZ, -0x1 ;  /* 0xffffffffff0f7424 */ /* 0x000fce00078e00ff */
[----:B------:R-:W-:Y:S05]  /*6f20*/  WARPSYNC.COLLECTIVE R15, `(.L_x_148) ;  /* 0x000000000f0c7348 */ /* 0x000fea0003c00000 */
[----:B------:R-:W-:Y:S02]  /*6f30*/  ELECT P6, UR62, PT ;  /* 0x00000000003e782f */ /* 0x000fe400038c0000 */
[----:B------:R-:W-:Y:S01]  /*6f40*/  MOV R14, UR62 ;  /* 0x0000003e000e7c02 */ /* 0x000fe20008000f00 */
[----:B------:R-:W-:Y:S10]  /*6f50*/  ENDCOLLECTIVE ;  /* 0x000000000000791b */ /* 0x000ff40003800000 */
.L_x_148:
[----:B------:R-:W-:Y:S05]  /*6f60*/  BSYNC B0 ;  /* 0x0000000000007941 */ /* 0x000fea0003800000 */
.L_x_147:
[----:B------:R-:W-:Y:S05]  /*6f70*/  BRA `(.L_x_149) ;  /* 0xfffffff400a87947 */ /* 0x000fea000383ffff */
.L_x_129:
[----:B-1----:R1:W2:Y:S02]  /*6f80*/  SYNCS.PHASECHK.TRANS64.TRYWAIT P0, [R7+URZ], R4 ;  /* 0x00000004070075a7 */ /* 0x0022a4000800017f */
[----:B--2---:R-:W-:Y:S05]  /*6f90*/  @!P0 NANOSLEEP.SYNCS 0x989680 ;  /* 0x009896800000895d */ /* 0x004fea0003900000 */
[----:B------:R-:W2:Y:S02]  /*6fa0*/  @!P0 SYNCS.PHASECHK.TRANS64 P0, [R7+URZ], R4 ;  /* 0x00000004070085a7 */ /* 0x000ea4000800007f */
[----:B--2---:R-:W-:Y:S05]  /*6fb0*/  @!P0 BRA `(.L_x_129) ;  /* 0xfffffffc00f08947 */ /* 0x004fea000383ffff */
[----:B------:R-:W-:Y:S05]  /*6fc0*/  BRA `(.L_x_150) ;  /* 0xfffffff400e47947 */ /* 0x000fea000383ffff */
.L_x_130:
[----:B-1----:R1:W2:Y:S02]  /*6fd0*/  SYNCS.PHASECHK.TRANS64.TRYWAIT P0, [R6+URZ], R3 ;  /* 0x00000003060075a7 */ /* 0x0022a4000800017f */
[----:B--2---:R-:W-:Y:S05]  /*6fe0*/  @!P0 NANOSLEEP.SYNCS 0x989680 ;  /* 0x009896800000895d */ /* 0x004fea0003900000 */
[----:B------:R-:W2:Y:S02]  /*6ff0*/  @!P0 SYNCS.PHASECHK.TRANS64 P0, [R6+URZ], R3 ;  /* 0x00000003060085a7 */ /* 0x000ea4000800007f */
[----:B--2---:R-:W-:Y:S05]  /*7000*/  @!P0 BRA `(.L_x_130) ;  /* 0xfffffffc00f08947 */ /* 0x004fea000383ffff */
[----:B------:R-:W-:Y:S05]  /*7010*/  BRA `(.L_x_151) ;  /* 0xfffffff400f47947 */ /* 0x000fea000383ffff */
.L_x_131:
[----:B-1----:R1:W2:Y:S02]  /*7020*/  SYNCS.PHASECHK.TRANS64.TRYWAIT P0, [R7+URZ], R4 ;  /* 0x00000004070075a7 */ /* 0x0022a4000800017f */
[----:B--2---:R-:W-:Y:S05]  /*7030*/  @!P0 NANOSLEEP.SYNCS 0x989680 ;  /* 0x009896800000895d */ /* 0x004fea0003900000 */
[----:B------:R-:W2:Y:S02]  /*7040*/  @!P0 SYNCS.PHASECHK.TRANS64 P0, [R7+URZ], R4 ;  /* 0x00000004070085a7 */ /* 0x000ea4000800007f */
[----:B--2---:R-:W-:Y:S05]  /*7050*/  @!P0 BRA `(.L_x_131) ;  /* 0xfffffffc00f08947 */ /* 0x004fea000383ffff */
[----:B------:R-:W-:Y:S05]  /*7060*/  BRA `(.L_x_152) ;  /* 0xfffffff800047947 */ /* 0x000fea000383ffff */
.L_x_132:
[----:B-1----:R1:W2:Y:S02]  /*7070*/  SYNCS.PHASECHK.TRANS64.TRYWAIT P0, [R6+URZ], R3 ;  /* 0x00000003060075a7 */ /* 0x0022a4000800017f */
[----:B--2---:R-:W-:Y:S05]  /*7080*/  @!P0 NANOSLEEP.SYNCS 0x989680 ;  /* 0x009896800000895d */ /* 0x004fea0003900000 */
[----:B------:R-:W2:Y:S02]  /*7090*/  @!P0 SYNCS.PHASECHK.TRANS64 P0, [R6+URZ], R3 ;  /* 0x00000003060085a7 */ /* 0x000ea4000800007f */
[----:B--2---:R-:W-:Y:S05]  /*70a0*/  @!P0 BRA `(.L_x_132) ;  /* 0xfffffffc00f08947 */ /* 0x004fea000383ffff */
[----:B------:R-:W-:Y:S05]  /*70b0*/  BRA `(.L_x_153) ;  /* 0xfffffff800147947 */ /* 0x000fea000383ffff */
.L_x_133:
[----:B-1----:R1:W2:Y:S02]  /*70c0*/  SYNCS.PHASECHK.TRANS64.TRYWAIT P0, [R7+URZ], R4 ;  /* 0x00000004070075a7 */ /* 0x0022a4000800017f */
[----:B--2---:R-:W-:Y:S05]  /*70d0*/  @!P0 NANOSLEEP.SYNCS 0x989680 ;  /* 0x009896800000895d */ /* 0x004fea0003900000 */
[----:B------:R-:W2:Y:S02]  /*70e0*/  @!P0 SYNCS.PHASECHK.TRANS64 P0, [R7+URZ], R4 ;  /* 0x00000004070085a7 */ /* 0x000ea4000800007f */
[----:B--2---:R-:W-:Y:S05]  /*70f0*/  @!P0 BRA `(.L_x_133) ;  /* 0xfffffffc00f08947 */ /* 0x004fea000383ffff */
[----:B------:R-:W-:Y:S05]  /*7100*/  BRA `(.L_x_154) ;  /* 0xfffffff800247947 */ /* 0x000fea000383ffff */
.L_x_134:
[----:B-1----:R1:W2:Y:S02]  /*7110*/  SYNCS.PHASECHK.TRANS64.TRYWAIT P0, [R6+URZ], R3 ;  /* 0x00000003060075a7 */ /* 0x0022a4000800017f */
[----:B--2---:R-:W-:Y:S05]  /*7120*/  @!P0 NANOSLEEP.SYNCS 0x989680 ;  /* 0x009896800000895d */ /* 0x004fea0003900000 */
[----:B------:R-:W2:Y:S02]  /*7130*/  @!P0 SYNCS.PHASECHK.TRANS64 P0, [R6+URZ], R3 ;  /* 0x00000003060085a7 */ /* 0x000ea4000800007f */
[----:B--2---:R-:W-:Y:S05]  /*7140*/  @!P0 BRA `(.L_x_134) ;  /* 0xfffffffc00f08947 */ /* 0x004fea000383ffff */
[----:B------:R-:W-:Y:S05]  /*7150*/  BRA `(.L_x_155) ;  /* 0xfffffff800347947 */ /* 0x000fea000383ffff */
.L_x_135:
[----:B--2---:R2:W3:Y:S02]  /*7160*/  SYNCS.PHASECHK.TRANS64.TRYWAIT P0, [R7+URZ], R4 ;  /* 0x00000004070075a7 */ /* 0x0044e4000800017f */
[----:B---3--:R-:W-:Y:S05]  /*7170*/  @!P0 NANOSLEEP.SYNCS 0x989680 ;  /* 0x009896800000895d */ /* 0x008fea0003900000 */
[----:B------:R-:W3:Y:S02]  /*7180*/  @!P0 SYNCS.PHASECHK.TRANS64 P0, [R7+URZ], R4 ;  /* 0x00000004070085a7 */ /* 0x000ee4000800007f */
[----:B---3--:R-:W-:Y:S05]  /*7190*/  @!P0 BRA `(.L_x_135) ;  /* 0xfffffffc00f08947 */ /* 0x008fea000383ffff */
[----:B------:R-:W-:Y:S05]  /*71a0*/  BRA `(.L_x_156) ;  /* 0xfffffff8003c7947 */ /* 0x000fea000383ffff */
.L_x_157:
[----:B------:R-:W-:-:S00]  /*71b0*/  BRA `(.L_x_157) ;  /* 0xfffffffc00fc7947 */ /* 0x000fc0000383ffff */
[----:B------:R-:W-:-:S00]  /*71c0*/  NOP ;  /* 0x0000000000007918 */ /* 0x000fc00000000000 */
        /* <DEDUP_REMOVED lines=11> */
.L_x_158:


//--------------------- .nv.global.init           --------------------------
	.section	.nv.global.init,"aw",@progbits
.nv.global.init:
	.type		$str$22,@object
	.size		$str$22,($str$26 - $str$22)
$str$22:
        /*0000*/ 	.byte	0x6b, 0x5f, 0x74, 0x69, 0x6c, 0x65, 0x5f, 0x63, 0x6f, 0x75, 0x6e, 0x74, 0x20, 0x3e, 0x3d, 0x20
        /*0010*/ 	.byte	0x31, 0x00
	.type		$str$26,@object
	.size		$str$26,($str$27 - $str$26)
$str$26:
        /*0012*/ 	.byte	0x28, 0x61, 0x64, 0x64, 0x72, 0x65, 0x73, 0x73, 0x20, 0x26, 0x20, 0x6d, 0x61, 0x73, 0x6b, 0x29
        /*0022*/ 	.byte	0x20, 0x3d, 0x3d, 0x20, 0x30, 0x00
	.type		$str$27,@object
	.size		$str$27,($str$23 - $str$27)
$str$27:
        /*0028*/ 	.byte	0x2f, 0x74, 0x6d, 0x70, 0x2f, 0x63, 0x75, 0x74, 0x6c, 0x61, 0x73, 0x73, 0x5f, 0x73, 0x77, 0x65
        /*0038*/ 	.byte	0x65, 0x70, 0x5f, 0x73, 0x72, 0x63, 0x2f, 0x69, 0x6e, 0x63, 0x6c, 0x75, 0x64, 0x65, 0x2f, 0x63
        /*0048*/ 	.byte	0x75, 0x74, 0x65, 0x2f, 0x70, 0x6f, 0x69, 0x6e, 0x74, 0x65, 0x72, 0x5f, 0x66, 0x6c, 0x61, 0x67
        /*0058*/ 	.byte	0x67, 0x65, 0x64, 0x2e, 0x68, 0x70, 0x70, 0x00
	.type		$str$23,@object
	.size		$str$23,(__unnamed_2 - $str$23)
$str$23:
        /*0060*/ 	.byte	0x2f, 0x74, 0x6d, 0x70, 0x2f, 0x63, 0x75, 0x74, 0x6c, 0x61, 0x73, 0x73, 0x5f, 0x73, 0x77, 0x65
        /*0070*/ 	.byte	0x65, 0x70, 0x5f, 0x73, 0x72, 0x63, 0x2f, 0x69, 0x6e, 0x63, 0x6c, 0x75, 0x64, 0x65, 0x2f, 0x63
        /*0080*/ 	.byte	0x75, 0x74, 0x6c, 0x61, 0x73, 0x73, 0x2f, 0x67, 0x65, 0x6d, 0x6d, 0x2f, 0x63, 0x6f, 0x6c, 0x6c
        /*0090*/ 	.byte	0x65, 0x63, 0x74, 0x69, 0x76, 0x65, 0x2f, 0x73, 0x6d, 0x39, 0x30, 0x5f, 0x6d, 0x6d, 0x61, 0x5f
        /*00a0*/ 	.byte	0x74, 0x6d, 0x61, 0x5f, 0x67, 0x6d, 0x6d, 0x61, 0x5f, 0x73, 0x73, 0x5f, 0x77, 0x61, 0x72, 0x70
        /*00b0*/ 	.byte	0x73, 0x70, 0x65, 0x63, 0x69, 0x61, 0x6c, 0x69, 0x7a, 0x65, 0x64, 0x2e, 0x68, 0x70, 0x70, 0x00
	.type		__unnamed_2,@object
	.size		__unnamed_2,(__unnamed_1 - __unnamed_2)
__unnamed_2:
        /*00c0*/ 	.byte	0x61, 0x75, 0x74, 0x6f, 0x20, 0x63, 0x75, 0x74, 0x65, 0x3a, 0x3a, 0x61, 0x73, 0x5f, 0x70, 0x6f
        /* <DEDUP_REMOVED lines=27> */
        /*0280*/ 	.byte	0x3c, 0x34, 0x30, 0x39, 0x36, 0x3e, 0x3e, 0x3e, 0x3e, 0x3e, 0x5d, 0x00
	.type		__unnamed_1,@object
	.size		__unnamed_1,(.L_0 - __unnamed_1)
__unnamed_1:
        /* <DEDUP_REMOVED lines=181> */
        /*0ddc*/ 	.byte	0x5d, 0x00
.L_0:


//--------------------- .nv.shared._ZN7cutlass13device_kernelINS_4gemm6kernel13GemmUniversalIN4cute5tupleIJiiiiEEENS1_10collective13CollectiveMmaINS1_34MainloopSm90TmaGmmaWarpSpecializedILi8ENS5_IJNS4_1CILi1EEESB_SB_EEENS1_35KernelTmaWarpSpecializedCooperativeEEENS5_IJNSA_ILi128EEENSA_ILi64EEESG_EEENS_10bfloat16_tENS5_IJlSB_lEEESI_SJ_NS4_8TiledMMAINS4_8MMA_AtomIJNS4_4SM904GMMA27MMA_64x64x16_F32BF16BF16_SSILNSN_5MajorE0ELSP_0ELNSN_7ScaleInE1ELSQ_1EEEEEENS4_6LayoutINS5_IJNSA_ILi2EEESB_SB_EEENS5_IJSB_NSA_ILi0EEESW_EEEEENS5_IJNS4_10UnderscoreESZ_SZ_EEEEENS4_13SM90_TMA_LOADENS4_14ComposedLayoutINS4_7SwizzleILi3ELi4ELi3EEENS4_18smem_ptr_flag_bitsILi16EEENST_INS5_IJNSA_ILi8EEESG_EEENS5_IJSG_SB_EEEEEEEvNS4_8identityES12_S1C_vS1D_EENS_8epilogue10collective18CollectiveEpilogueINS1F_22Sm90TmaWarpSpecializedILi3ELi2ELi16ELb1ELb0EEEJSH_NS5_IJSF_NSA_ILi32EEEEEESI_SJ_SI_SJ_NS1F_6fusion15FusionCallbacksIS1J_NS1M_13LinCombEltActINS1F_6thread4ReLuESI_fSI_fLNS_15FloatRoundStyleE2EEESH_S1L_JEEES12_NS13_INS14_ILi2ELi4ELi3EEES17_NST_INS5_IJS18_S1K_EEENS5_IJS1K_SB_EEEEEEENS4_17SM75_U32x4_LDSM_NENS4_14SM90_TMA_STOREES1Y_NS4_17SM90_U32x4_STSM_NENS4_9Copy_AtomIJS21_NS_6half_tEEEEvEEEvvEEEEvNT_6ParamsE --------------------------
	.section	.nv.shared._ZN7cutlass13device_kernelINS_4gemm6kernel13GemmUniversalIN4cute5tupleIJiiiiEEENS1_10collective13CollectiveMmaINS1_34MainloopSm90TmaGmmaWarpSpecializedILi8ENS5_IJNS4_1CILi1EEESB_SB_EEENS1_35KernelTmaWarpSpecializedCooperativeEEENS5_IJNSA_ILi128EEENSA_ILi64EEESG_EEENS_10bfloat16_tENS5_IJlSB_lEEESI_SJ_NS4_8TiledMMAINS4_8MMA_AtomIJNS4_4SM904GMMA27MMA_64x64x16_F32BF16BF16_SSILNSN_5MajorE0ELSP_0ELNSN_7ScaleInE1ELSQ_1EEEEEENS4_6LayoutINS5_IJNSA_ILi2EEESB_SB_EEENS5_IJSB_NSA_ILi0EEESW_EEEEENS5_IJNS4_10UnderscoreESZ_SZ_EEEEENS4_13SM90_TMA_LOADENS4_14ComposedLayoutINS4_7SwizzleILi3ELi4ELi3EEENS4_18smem_ptr_flag_bitsILi16EEENST_INS5_IJNSA_ILi8EEESG_EEENS5_IJSG_SB_EEEEEEEvNS4_8identityES12_S1C_vS1D_EENS_8epilogue10collective18CollectiveEpilogueINS1F_22Sm90TmaWarpSpecializedILi3ELi2ELi16ELb1ELb0EEEJSH_NS5_IJSF_NSA_ILi32EEEEEESI_SJ_SI_SJ_NS1F_6fusion15FusionCallbacksIS1J_NS1M_13LinCombEltActINS1F_6thread4ReLuESI_fSI_fLNS_15FloatRoundStyleE2EEESH_S1L_JEEES12_NS13_INS14_ILi2ELi4ELi3EEES17_NST_INS5_IJS18_S1K_EEENS5_IJS1K_SB_EEEEEEENS4_17SM75_U32x4_LDSM_NENS4_14SM90_TMA_STOREES1Y_NS4_17SM90_U32x4_STSM_NENS4_9Copy_AtomIJS21_NS_6half_tEEEEvEEEvvEEEEvNT_6ParamsE,"aw",@nobits
	.sectionflags	@""
	.align	16
	.zero		1024


//--------------------- .nv.shared.reserved.0     --------------------------
	.section	.nv.shared.reserved.0,"aw",@nobits
	.weak		__nv_reservedSMEM_offset_0_alias
	.size		__nv_reservedSMEM_offset_0_alias, 0, 0
	.other		__nv_reservedSMEM_offset_0_alias,@"STO_CUDA_RESERVED_SHARED STV_DEFAULT"
__nv_reservedSMEM_offset_0_alias:
	.zero		0


//--------------------- .nv.global                --------------------------
	.section	.nv.global,"aw",@nobits
.nv.global:
	.type		_ZN39_INTERNAL_386b2910_4_k_cu_b8b3a57b_28034cute1_E,@object
	.size		_ZN39_INTERNAL_386b2910_4_k_cu_b8b3a57b_28034cute1_E,(_ZN39_INTERNAL_386b2910_4_k_cu_b8b3a57b_28034cuda3std3__45__cpo6cbeginE - _ZN39_INTERNAL_386b2910_4_k_cu_b8b3a57b_28034cute1_E)
_ZN39_INTERNAL_386b2910_4_k_cu_b8b3a57b_28034cute1_E:
	.zero		1
	.type		_ZN39_INTERNAL_386b2910_4_k_cu_b8b3a57b_28034cuda3std3__45__cpo6cbeginE,@object
	.size		_ZN39_INTERNAL_386b2910_4_k_cu_b8b3a57b_28034cuda3std3__45__cpo6cbeginE,(_ZN39_INTERNAL_386b2910_4_k_cu_b8b3a57b_28034cuda3std3__48in_placeE - _ZN39_INTERNAL_386b2910_4_k_cu_b8b3a57b_28034cuda3std3__45__cpo6cbeginE)
_ZN39_INTERNAL_386b2910_4_k_cu_b8b3a57b_28034cuda3std3__45__cpo6cbeginE:
	.zero		1
	.type		_ZN39_INTERNAL_386b2910_4_k_cu_b8b3a57b_28034cuda3std3__48in_placeE,@object
	.size		_ZN39_INTERNAL_386b2910_4_k_cu_b8b3a57b_28034cuda3std3__48in_placeE,(_ZN39_INTERNAL_386b2910_4_k_cu_b8b3a57b_28034cuda3std6ranges3__45__cpo9iter_moveE - _ZN39_INTERNAL_386b2910_4_k_cu_b8b3a57b_28034cuda3std3__48in_placeE)
_ZN39_INTERNAL_386b2910_4_k_cu_b8b3a57b_28034cuda3std3__48in_placeE:
	.zero		1
	.type		_ZN39_INTERNAL_386b2910_4_k_cu_b8b3a57b_28034cuda3std6ranges3__45__cpo9iter_moveE,@object
	.size		_ZN39_INTERNAL_386b2910_4_k_cu_b8b3a57b_28034cuda3std6ranges3__45__cpo9iter_moveE,(_ZN39_INTERNAL_386b2910_4_k_cu_b8b3a57b_28034cuda3std3__45__cpo5beginE - _ZN39_INTERNAL_386b2910_4_k_cu_b8b3a57b_28034cuda3std6ranges3__45__cpo9iter_moveE)
_ZN39_INTERNAL_386b2910_4_k_cu_b8b3a57b_28034cuda3std6ranges3__45__cpo9iter_moveE:
	.zero		1
	.type		_ZN39_INTERNAL_386b2910_4_k_cu_b8b3a57b_28034cuda3std3__45__cpo5beginE,@object
	.size		_ZN39_INTERNAL_386b2910_4_k_cu_b8b3a57b_28034cuda3std3__45__cpo5beginE,(_ZN39_INTERNAL_386b2910_4_k_cu_b8b3a57b_28034cuda3std3__441_GLOBAL__N__386b2910_4_k_cu_b8b3a57b_28036ignoreE - _ZN39_INTERNAL_386b2910_4_k_cu_b8b3a57b_28034cuda3std3__45__cpo5beginE)
_ZN39_INTERNAL_386b2910_4_k_cu_b8b3a57b_28034cuda3std3__45__cpo5beginE:
	.zero		1
	.type		_ZN39_INTERNAL_386b2910_4_k_cu_b8b3a57b_28034cuda3std3__441_GLOBAL__N__386b2910_4_k_cu_b8b3a57b_28036ignoreE,@object
	.size		_ZN39_INTERNAL_386b2910_4_k_cu_b8b3a57b_28034cuda3std3__441_GLOBAL__N__386b2910_4_k_cu_b8b3a57b_28036ignoreE,(_ZN39_INTERNAL_386b2910_4_k_cu_b8b3a57b_28034cute7productE - _ZN39_INTERNAL_386b2910_4_k_cu_b8b3a57b_28034cuda3std3__441_GLOBAL__N__386b2910_4_k_cu_b8b3a57b_28036ignoreE)
_ZN39_INTERNAL_386b2910_4_k_cu_b8b3a57b_28034cuda3std3__441_GLOBAL__N__386b2910_4_k_cu_b8b3a57b_28036ignoreE:
	.zero		1
	.type		_ZN39_INTERNAL_386b2910_4_k_cu_b8b3a57b_28034cute7productE,@object
	.size		_ZN39_INTERNAL_386b2910_4_k_cu_b8b3a57b_28034cute7productE,(_ZN39_INTERNAL_386b2910_4_k_cu_b8b3a57b_28034cuda3std3__45__cpo3endE - _ZN39_INTERNAL_386b2910_4_k_cu_b8b3a57b_28034cute7productE)
_ZN39_INTERNAL_386b2910_4_k_cu_b8b3a57b_28034cute7productE:
	.zero		1
	.type		_ZN39_INTERNAL_386b2910_4_k_cu_b8b3a57b_28034cuda3std3__45__cpo3endE,@object
	.size		_ZN39_INTERNAL_386b2910_4_k_cu_b8b3a57b_28034cuda3std3__45__cpo3endE,(_ZN39_INTERNAL_386b2910_4_k_cu_b8b3a57b_28034cuda3std3__419piecewise_constructE - _ZN39_INTERNAL_386b2910_4_k_cu_b8b3a57b_28034cuda3std3__45__cpo3endE)
_ZN39_INTERNAL_386b2910_4_k_cu_b8b3a57b_28034cuda3std3__45__cpo3endE:
	.zero		1
	.type		_ZN39_INTERNAL_386b2910_4_k_cu_b8b3a57b_28034cuda3std3__419piecewise_constructE,@object
	.size		_ZN39_INTERNAL_386b2910_4_k_cu_b8b3a57b_28034cuda3std3__419piecewise_constructE,(_ZN39_INTERNAL_386b2910_4_k_cu_b8b3a57b_28034cuda3std3__45__cpo4cendE - _ZN39_INTERNAL_386b2910_4_k_cu_b8b3a57b_28034cuda3std3__419piecewise_constructE)
_ZN39_INTERNAL_386b2910_4_k_cu_b8b3a57b_28034cuda3std3__419piecewise_constructE:
	.zero		1
	.type		_ZN39_INTERNAL_386b2910_4_k_cu_b8b3a57b_28034cuda3std3__45__cpo4cendE,@object
	.size		_ZN39_INTERNAL_386b2910_4_k_cu_b8b3a57b_28034cuda3std3__45__cpo4cendE,(_ZN39_INTERNAL_386b2910_4_k_cu_b8b3a57b_28034cuda3std6ranges3__45__cpo4swapE - _ZN39_INTERNAL_386b2910_4_k_cu_b8b3a57b_28034cuda3std3__45__cpo4cendE)
_ZN39_INTERNAL_386b2910_4_k_cu_b8b3a57b_28034cuda3std3__45__cpo4cendE:
	.zero		1
	.type		_ZN39_INTERNAL_386b2910_4_k_cu_b8b3a57b_28034cuda3std6ranges3__45__cpo4swapE,@object
	.size		_ZN39_INTERNAL_386b2910_4_k_cu_b8b3a57b_28034cuda3std6ranges3__45__cpo4swapE,(.L_9 - _ZN39_INTERNAL_386b2910_4_k_cu_b8b3a57b_28034cuda3std6ranges3__45__cpo4swapE)
_ZN39_INTERNAL_386b2910_4_k_cu_b8b3a57b_28034cuda3std6ranges3__45__cpo4swapE:
	.zero		1
.L_9:


//--------------------- .nv.constant0._ZN7cutlass13device_kernelINS_4gemm6kernel13GemmUniversalIN4cute5tupleIJiiiiEEENS1_10collective13CollectiveMmaINS1_34MainloopSm90TmaGmmaWarpSpecializedILi8ENS5_IJNS4_1CILi1EEESB_SB_EEENS1_35KernelTmaWarpSpecializedCooperativeEEENS5_IJNSA_ILi128EEENSA_ILi64EEESG_EEENS_10bfloat16_tENS5_IJlSB_lEEESI_SJ_NS4_8TiledMMAINS4_8MMA_AtomIJNS4_4SM904GMMA27MMA_64x64x16_F32BF16BF16_SSILNSN_5MajorE0ELSP_0ELNSN_7ScaleInE1ELSQ_1EEEEEENS4_6LayoutINS5_IJNSA_ILi2EEESB_SB_EEENS5_IJSB_NSA_ILi0EEESW_EEEEENS5_IJNS4_10UnderscoreESZ_SZ_EEEEENS4_13SM90_TMA_LOADENS4_14ComposedLayoutINS4_7SwizzleILi3ELi4ELi3EEENS4_18smem_ptr_flag_bitsILi16EEENST_INS5_IJNSA_ILi8EEESG_EEENS5_IJSG_SB_EEEEEEEvNS4_8identityES12_S1C_vS1D_EENS_8epilogue10collective18CollectiveEpilogueINS1F_22Sm90TmaWarpSpecializedILi3ELi2ELi16ELb1ELb0EEEJSH_NS5_IJSF_NSA_ILi32EEEEEESI_SJ_SI_SJ_NS1F_6fusion15FusionCallbacksIS1J_NS1M_13LinCombEltActINS1F_6thread4ReLuESI_fSI_fLNS_15FloatRoundStyleE2EEESH_S1L_JEEES12_NS13_INS14_ILi2ELi4ELi3EEES17_NST_INS5_IJS18_S1K_EEENS5_IJS1K_SB_EEEEEEENS4_17SM75_U32x4_LDSM_NENS4_14SM90_TMA_STOREES1Y_NS4_17SM90_U32x4_STSM_NENS4_9Copy_AtomIJS21_NS_6half_tEEEEvEEEvvEEEEvNT_6ParamsE --------------------------
	.section	.nv.constant0._ZN7cutlass13device_kernelINS_4gemm6kernel13GemmUniversalIN4cute5tupleIJiiiiEEENS1_10collective13CollectiveMmaINS1_34MainloopSm90TmaGmmaWarpSpecializedILi8ENS5_IJNS4_1CILi1EEESB_SB_EEENS1_35KernelTmaWarpSpecializedCooperativeEEENS5_IJNSA_ILi128EEENSA_ILi64EEESG_EEENS_10bfloat16_tENS5_IJlSB_lEEESI_SJ_NS4_8TiledMMAINS4_8MMA_AtomIJNS4_4SM904GMMA27MMA_64x64x16_F32BF16BF16_SSILNSN_5MajorE0ELSP_0ELNSN_7ScaleInE1ELSQ_1EEEEEENS4_6LayoutINS5_IJNSA_ILi2EEESB_SB_EEENS5_IJSB_NSA_ILi0EEESW_EEEEENS5_IJNS4_10UnderscoreESZ_SZ_EEEEENS4_13SM90_TMA_LOADENS4_14ComposedLayoutINS4_7SwizzleILi3ELi4ELi3EEENS4_18smem_ptr_flag_bitsILi16EEENST_INS5_IJNSA_ILi8EEESG_EEENS5_IJSG_SB_EEEEEEEvNS4_8identityES12_S1C_vS1D_EENS_8epilogue10collective18CollectiveEpilogueINS1F_22Sm90TmaWarpSpecializedILi3ELi2ELi16ELb1ELb0EEEJSH_NS5_IJSF_NSA_ILi32EEEEEESI_SJ_SI_SJ_NS1F_6fusion15FusionCallbacksIS1J_NS1M_13LinCombEltActINS1F_6thread4ReLuESI_fSI_fLNS_15FloatRoundStyleE2EEESH_S1L_JEEES12_NS13_INS14_ILi2ELi4ELi3EEES17_NST_INS5_IJS18_S1K_EEENS5_IJS1K_SB_EEEEEEENS4_17SM75_U32x4_LDSM_NENS4_14SM90_TMA_STOREES1Y_NS4_17SM90_U32x4_STSM_NENS4_9Copy_AtomIJS21_NS_6half_tEEEEvEEEvvEEEEvNT_6ParamsE,"a",@progbits
	.sectionflags	@""
	.align	4
.nv.constant0._ZN7cutlass13device_kernelINS_4gemm6kernel13GemmUniversalIN4cute5tupleIJiiiiEEENS1_10collective13CollectiveMmaINS1_34MainloopSm90TmaGmmaWarpSpecializedILi8ENS5_IJNS4_1CILi1EEESB_SB_EEENS1_35KernelTmaWarpSpecializedCooperativeEEENS5_IJNSA_ILi128EEENSA_ILi64EEESG_EEENS_10bfloat16_tENS5_IJlSB_lEEESI_SJ_NS4_8TiledMMAINS4_8MMA_AtomIJNS4_4SM904GMMA27MMA_64x64x16_F32BF16BF16_SSILNSN_5MajorE0ELSP_0ELNSN_7ScaleInE1ELSQ_1EEEEEENS4_6LayoutINS5_IJNSA_ILi2EEESB_SB_EEENS5_IJSB_NSA_ILi0EEESW_EEEEENS5_IJNS4_10UnderscoreESZ_SZ_EEEEENS4_13SM90_TMA_LOADENS4_14ComposedLayoutINS4_7SwizzleILi3ELi4ELi3EEENS4_18smem_ptr_flag_bitsILi16EEENST_INS5_IJNSA_ILi8EEESG_EEENS5_IJSG_SB_EEEEEEEvNS4_8identityES12_S1C_vS1D_EENS_8epilogue10collective18CollectiveEpilogueINS1F_22Sm90TmaWarpSpecializedILi3ELi2ELi16ELb1ELb0EEEJSH_NS5_IJSF_NSA_ILi32EEEEEESI_SJ_SI_SJ_NS1F_6fusion15FusionCallbacksIS1J_NS1M_13LinCombEltActINS1F_6thread4ReLuESI_fSI_fLNS_15FloatRoundStyleE2EEESH_S1L_JEEES12_NS13_INS14_ILi2ELi4ELi3EEES17_NST_INS5_IJS18_S1K_EEENS5_IJS1K_SB_EEEEEEENS4_17SM75_U32x4_LDSM_NENS4_14SM90_TMA_STOREES1Y_NS4_17SM90_U32x4_STSM_NENS4_9Copy_AtomIJS21_NS_6half_tEEEEvEEEvvEEEEvNT_6ParamsE:
	.zero		2432


//--------------------- SYMBOLS --------------------------

	.type		.nv.reservedSmem.offset0,@object
	.size		.nv.reservedSmem.offset0,0x4
	.type		__assertfail,@function
